// auto-generated by cutlass_sweep.gemm — config: {"arch": "sm_100", "cluster_m": 2, "cluster_n": 1, "dtype": "int8", "stages": 0, "tile_k": 32, "tile_m": 128, "tile_n": 128}
#include "cutlass/cutlass.h"
#include "cutlass/gemm/collective/collective_builder.hpp"
#include "cutlass/gemm/device/gemm_universal_adapter.h"
#include "cutlass/gemm/kernel/gemm_universal.hpp"
#include "cutlass/epilogue/collective/collective_builder.hpp"

using ElemA = int8_t;
using ElemB = int8_t;
using ElemCD = int8_t;
using Acc  = int32_t;
using TileShape    = cute::Shape<cute::_128, cute::_128, cute::_32>;
using ClusterShape = cute::Shape<cute::_2, cute::_1, cute::_1>;

using CollectiveEpilogue = typename cutlass::epilogue::collective::CollectiveBuilder<
    cutlass::arch::Sm100, cutlass::arch::OpClassTensorOp,
    TileShape, ClusterShape,
    cutlass::epilogue::collective::EpilogueTileAuto,
    Acc, Acc,
    ElemCD, cutlass::layout::RowMajor, 128 / cutlass::sizeof_bits<ElemCD>::value,
    ElemCD, cutlass::layout::RowMajor, 128 / cutlass::sizeof_bits<ElemCD>::value,
    cutlass::epilogue::collective::EpilogueScheduleAuto
  >::CollectiveOp;

using CollectiveMainloop = typename cutlass::gemm::collective::CollectiveBuilder<
    cutlass::arch::Sm100, cutlass::arch::OpClassTensorOp,
    ElemA, cutlass::layout::RowMajor, 128 / cutlass::sizeof_bits<ElemA>::value,
    ElemB, cutlass::layout::ColumnMajor, 128 / cutlass::sizeof_bits<ElemB>::value,
    Acc,
    TileShape, ClusterShape,
    cutlass::gemm::collective::StageCountAutoCarveout<static_cast<int>(sizeof(typename CollectiveEpilogue::SharedStorage))>,
    cutlass::gemm::collective::KernelScheduleAuto
  >::CollectiveOp;

using GemmKernel = cutlass::gemm::kernel::GemmUniversal<
    cute::Shape<int,int,int,int>,
    CollectiveMainloop,
    CollectiveEpilogue
>;
using Gemm = cutlass::gemm::device::GemmUniversalAdapter<GemmKernel>;

// Force the device kernel symbol into the cubin without needing a host main.
auto* _anchor = &cutlass::device_kernel<GemmKernel>;


// ===== COMPILED SASS (sm_100a) =====

	.target	sm_100a

	.elftype	@"ET_EXEC"


//--------------------- .note.nv.tkinfo           --------------------------
	.section	.note.nv.tkinfo,"",@"SHT_NOTE"
	.sectionflags	@"SHF_NOTE_NV_TKINFO"
	.tkinfo
        /*0018*/ 	.word	0x00000002
        /*0030*/ 	.string	""
        /*0030*/ 	.string	"ptxas"
        /*0030*/ 	.string	"Cuda compilation tools, release 13.0, V13.0.88"
        /*0030*/ 	.string	"Build cuda_13.0.r13.0/compiler.36424714_0"
        /*0030*/ 	.string	"-arch sm_100a -m 64 "



//--------------------- .note.nv.cuinfo           --------------------------
	.section	.note.nv.cuinfo,"",@"SHT_NOTE"
	.sectionflags	@"SHF_NOTE_NV_CUINFO"
        /*0018*/ 	.short	0x0002
        /*001a*/ 	.short	0x0064
        /*001c*/ 	.short	0x0082
	.zero		2


//--------------------- .nv.info                  --------------------------
	.section	.nv.info,"",@"SHT_CUDA_INFO"
	.align	4


	//----- nvinfo : EIATTR_REGCOUNT
	.align		4
        /*0000*/ 	.byte	0x04, 0x2f
        /*0002*/ 	.short	(.L_19 - .L_18)
	.align		4
.L_18:
        /*0004*/ 	.word	index@(_ZN7cutlass13device_kernelINS_4gemm6kernel13GemmUniversalIN4cute5tupleIJiiiiEEENS1_10collective13CollectiveMmaINS1_35MainloopSm100TmaUmmaWarpSpecializedILi52ELi2ELi4ENS5_IJNS4_1CILi2EEENSA_ILi1EEESC_EEEEENS5_IJNSA_ILi128EEESF_NSA_ILi32EEEEEEaNS5_IJlSC_lEEEaSI_NS4_8TiledMMAINS4_8MMA_AtomIJNS4_21SM100_MMA_S8_2x1SM_SSIaaiLi128ELi128ELNS4_4UMMA5MajorE0ELSN_0ELNSM_8SaturateE0EEEEEENS4_6LayoutINS5_IJSC_SC_SC_EEENS5_IJNSA_ILi0EEEST_ST_EEEEENS5_IJNS4_10UnderscoreESW_SW_EEEEENS4_18SM100_TMA_2SM_LOADENS4_14ComposedLayoutINS4_7SwizzleILi1ELi4ELi3EEENS4_18smem_ptr_flag_bitsILi8EEENSR_INS5_IJNSA_ILi8EEESG_EEENS5_IJSG_SC_EEEEEEEvNS4_8identityESZ_S19_vS1A_EENS_8epilogue10collective18CollectiveEpilogueINS1C_23Sm100TmaWarpSpecializedILi2ELi2ELi32ELb0ELb0EEEJNS5_IJNSA_ILi64EEESF_SG_EEENS5_IJNSR_IS1H_SC_EENSR_INS5_IJSG_SB_EEENS5_IJSC_S1H_EEEEEEEEaSI_aSI_NS1C_6fusion15FusionCallbacksIS1G_NS1O_17LinearCombinationIaiaiLNS_15FloatRoundStyleE2EEES1I_S1N_JEEENS4_5SM1004TMEM4LOAD26SM100_TMEM_LOAD_32dp32b32xENS4_13SM90_TMA_LOADES19_NS4_39AutoVectorizingCopyWithAssumedAlignmentILi128EEENS4_14SM90_TMA_STOREES19_S20_S20_EEEvvEEEEvNT_6ParamsE)
        /*0008*/ 	.word	0x0000007a


	//----- nvinfo : EIATTR_FRAME_SIZE
	.align		4
.L_19:
        /*000c*/ 	.byte	0x04, 0x11
        /*000e*/ 	.short	(.L_21 - .L_20)
	.align		4
.L_20:
        /*0010*/ 	.word	index@($__internal_2_$__cuda_sm10x_tcgen05_guardrail_trap_unallocated_columns_being_dealloced)
        /*0014*/ 	.word	0x00000000


	//----- nvinfo : EIATTR_FRAME_SIZE
	.align		4
.L_21:
        /*0018*/ 	.byte	0x04, 0x11
        /*001a*/ 	.short	(.L_23 - .L_22)
	.align		4
.L_22:
        /*001c*/ 	.word	index@($__internal_1_$__cuda_sm10x_tcgen05_guardrail_trap_phase_invalid_during_alloc)
        /*0020*/ 	.word	0x00000000


	//----- nvinfo : EIATTR_FRAME_SIZE
	.align		4
.L_23:
        /*0024*/ 	.byte	0x04, 0x11
        /*0026*/ 	.short	(.L_25 - .L_24)
	.align		4
.L_24:
        /*0028*/ 	.word	index@($__internal_0_$__cuda_sm10x_tcgen05_guardrail_trap_col_being_dealloced_not_returned_by_alloc)
        /*002c*/ 	.word	0x00000000


	//----- nvinfo : EIATTR_FRAME_SIZE
	.align		4
.L_25:
        /*0030*/ 	.byte	0x04, 0x11
        /*0032*/ 	.short	(.L_27 - .L_26)
	.align		4
.L_26:
        /*0034*/ 	.word	index@(_ZN7cutlass13device_kernelINS_4gemm6kernel13GemmUniversalIN4cute5tupleIJiiiiEEENS1_10collective13CollectiveMmaINS1_35MainloopSm100TmaUmmaWarpSpecializedILi52ELi2ELi4ENS5_IJNS4_1CILi2EEENSA_ILi1EEESC_EEEEENS5_IJNSA_ILi128EEESF_NSA_ILi32EEEEEEaNS5_IJlSC_lEEEaSI_NS4_8TiledMMAINS4_8MMA_AtomIJNS4_21SM100_MMA_S8_2x1SM_SSIaaiLi128ELi128ELNS4_4UMMA5MajorE0ELSN_0ELNSM_8SaturateE0EEEEEENS4_6LayoutINS5_IJSC_SC_SC_EEENS5_IJNSA_ILi0EEEST_ST_EEEEENS5_IJNS4_10UnderscoreESW_SW_EEEEENS4_18SM100_TMA_2SM_LOADENS4_14ComposedLayoutINS4_7SwizzleILi1ELi4ELi3EEENS4_18smem_ptr_flag_bitsILi8EEENSR_INS5_IJNSA_ILi8EEESG_EEENS5_IJSG_SC_EEEEEEEvNS4_8identityESZ_S19_vS1A_EENS_8epilogue10collective18CollectiveEpilogueINS1C_23Sm100TmaWarpSpecializedILi2ELi2ELi32ELb0ELb0EEEJNS5_IJNSA_ILi64EEESF_SG_EEENS5_IJNSR_IS1H_SC_EENSR_INS5_IJSG_SB_EEENS5_IJSC_S1H_EEEEEEEEaSI_aSI_NS1C_6fusion15FusionCallbacksIS1G_NS1O_17LinearCombinationIaiaiLNS_15FloatRoundStyleE2EEES1I_S1N_JEEENS4_5SM1004TMEM4LOAD26SM100_TMEM_LOAD_32dp32b32xENS4_13SM90_TMA_LOADES19_NS4_39AutoVectorizingCopyWithAssumedAlignmentILi128EEENS4_14SM90_TMA_STOREES19_S20_S20_EEEvvEEEEvNT_6ParamsE)
        /*0038*/ 	.word	0x00000000


	//----- nvinfo : EIATTR_MIN_STACK_SIZE
	.align		4
.L_27:
        /*003c*/ 	.byte	0x04, 0x12
        /*003e*/ 	.short	(.L_29 - .L_28)
	.align		4
.L_28:
        /*0040*/ 	.word	index@(_ZN7cutlass13device_kernelINS_4gemm6kernel13GemmUniversalIN4cute5tupleIJiiiiEEENS1_10collective13CollectiveMmaINS1_35MainloopSm100TmaUmmaWarpSpecializedILi52ELi2ELi4ENS5_IJNS4_1CILi2EEENSA_ILi1EEESC_EEEEENS5_IJNSA_ILi128EEESF_NSA_ILi32EEEEEEaNS5_IJlSC_lEEEaSI_NS4_8TiledMMAINS4_8MMA_AtomIJNS4_21SM100_MMA_S8_2x1SM_SSIaaiLi128ELi128ELNS4_4UMMA5MajorE0ELSN_0ELNSM_8SaturateE0EEEEEENS4_6LayoutINS5_IJSC_SC_SC_EEENS5_IJNSA_ILi0EEEST_ST_EEEEENS5_IJNS4_10UnderscoreESW_SW_EEEEENS4_18SM100_TMA_2SM_LOADENS4_14ComposedLayoutINS4_7SwizzleILi1ELi4ELi3EEENS4_18smem_ptr_flag_bitsILi8EEENSR_INS5_IJNSA_ILi8EEESG_EEENS5_IJSG_SC_EEEEEEEvNS4_8identityESZ_S19_vS1A_EENS_8epilogue10collective18CollectiveEpilogueINS1C_23Sm100TmaWarpSpecializedILi2ELi2ELi32ELb0ELb0EEEJNS5_IJNSA_ILi64EEESF_SG_EEENS5_IJNSR_IS1H_SC_EENSR_INS5_IJSG_SB_EEENS5_IJSC_S1H_EEEEEEEEaSI_aSI_NS1C_6fusion15FusionCallbacksIS1G_NS1O_17LinearCombinationIaiaiLNS_15FloatRoundStyleE2EEES1I_S1N_JEEENS4_5SM1004TMEM4LOAD26SM100_TMEM_LOAD_32dp32b32xENS4_13SM90_TMA_LOADES19_NS4_39AutoVectorizingCopyWithAssumedAlignmentILi128EEENS4_14SM90_TMA_STOREES19_S20_S20_EEEvvEEEEvNT_6ParamsE)
        /*0044*/ 	.word	0x00000000
.L_29:


//--------------------- .nv.compat                --------------------------
	.section	.nv.compat,"",@"SHT_CUDA_COMPAT_INFO"
	.align	4
        /*0000*/ 	.byte	0x02, 0x09, 0x01, 0x00, 0x02, 0x02, 0x03, 0x00, 0x02, 0x05, 0x06, 0x00, 0x03, 0x07, 0x01, 0x01
        /*0010*/ 	.byte	0x02, 0x03, 0x01, 0x00, 0x02, 0x06, 0x01, 0x00, 0x04, 0x0b, 0x08, 0x00, 0x01, 0x00, 0x00, 0x00
        /*0020*/ 	.byte	0x00, 0x00, 0x00, 0x00


//--------------------- .nv.info._ZN7cutlass13device_kernelINS_4gemm6kernel13GemmUniversalIN4cute5tupleIJiiiiEEENS1_10collective13CollectiveMmaINS1_35MainloopSm100TmaUmmaWarpSpecializedILi52ELi2ELi4ENS5_IJNS4_1CILi2EEENSA_ILi1EEESC_EEEEENS5_IJNSA_ILi128EEESF_NSA_ILi32EEEEEEaNS5_IJlSC_lEEEaSI_NS4_8TiledMMAINS4_8MMA_AtomIJNS4_21SM100_MMA_S8_2x1SM_SSIaaiLi128ELi128ELNS4_4UMMA5MajorE0ELSN_0ELNSM_8SaturateE0EEEEEENS4_6LayoutINS5_IJSC_SC_SC_EEENS5_IJNSA_ILi0EEEST_ST_EEEEENS5_IJNS4_10UnderscoreESW_SW_EEEEENS4_18SM100_TMA_2SM_LOADENS4_14ComposedLayoutINS4_7SwizzleILi1ELi4ELi3EEENS4_18smem_ptr_flag_bitsILi8EEENSR_INS5_IJNSA_ILi8EEESG_EEENS5_IJSG_SC_EEEEEEEvNS4_8identityESZ_S19_vS1A_EENS_8epilogue10collective18CollectiveEpilogueINS1C_23Sm100TmaWarpSpecializedILi2ELi2ELi32ELb0ELb0EEEJNS5_IJNSA_ILi64EEESF_SG_EEENS5_IJNSR_IS1H_SC_EENSR_INS5_IJSG_SB_EEENS5_IJSC_S1H_EEEEEEEEaSI_aSI_NS1C_6fusion15FusionCallbacksIS1G_NS1O_17LinearCombinationIaiaiLNS_15FloatRoundStyleE2EEES1I_S1N_JEEENS4_5SM1004TMEM4LOAD26SM100_TMEM_LOAD_32dp32b32xENS4_13SM90_TMA_LOADES19_NS4_39AutoVectorizingCopyWithAssumedAlignmentILi128EEENS4_14SM90_TMA_STOREES19_S20_S20_EEEvvEEEEvNT_6ParamsE --------------------------
	.section	.nv.info._ZN7cutlass13device_kernelINS_4gemm6kernel13GemmUniversalIN4cute5tupleIJiiiiEEENS1_10collective13CollectiveMmaINS1_35MainloopSm100TmaUmmaWarpSpecializedILi52ELi2ELi4ENS5_IJNS4_1CILi2EEENSA_ILi1EEESC_EEEEENS5_IJNSA_ILi128EEESF_NSA_ILi32EEEEEEaNS5_IJlSC_lEEEaSI_NS4_8TiledMMAINS4_8MMA_AtomIJNS4_21SM100_MMA_S8_2x1SM_SSIaaiLi128ELi128ELNS4_4UMMA5MajorE0ELSN_0ELNSM_8SaturateE0EEEEEENS4_6LayoutINS5_IJSC_SC_SC_EEENS5_IJNSA_ILi0EEEST_ST_EEEEENS5_IJNS4_10UnderscoreESW_SW_EEEEENS4_18SM100_TMA_2SM_LOADENS4_14ComposedLayoutINS4_7SwizzleILi1ELi4ELi3EEENS4_18smem_ptr_flag_bitsILi8EEENSR_INS5_IJNSA_ILi8EEESG_EEENS5_IJSG_SC_EEEEEEEvNS4_8identityESZ_S19_vS1A_EENS_8epilogue10collective18CollectiveEpilogueINS1C_23Sm100TmaWarpSpecializedILi2ELi2ELi32ELb0ELb0EEEJNS5_IJNSA_ILi64EEESF_SG_EEENS5_IJNSR_IS1H_SC_EENSR_INS5_IJSG_SB_EEENS5_IJSC_S1H_EEEEEEEEaSI_aSI_NS1C_6fusion15FusionCallbacksIS1G_NS1O_17LinearCombinationIaiaiLNS_15FloatRoundStyleE2EEES1I_S1N_JEEENS4_5SM1004TMEM4LOAD26SM100_TMEM_LOAD_32dp32b32xENS4_13SM90_TMA_LOADES19_NS4_39AutoVectorizingCopyWithAssumedAlignmentILi128EEENS4_14SM90_TMA_STOREES19_S20_S20_EEEvvEEEEvNT_6ParamsE,"",@"SHT_CUDA_INFO"
	.sectionflags	@""
	.align	4


	//----- nvinfo : EIATTR_CUDA_API_VERSION
	.align		4
        /*0000*/ 	.byte	0x04, 0x37
        /*0002*/ 	.short	(.L_31 - .L_30)
.L_30:
        /*0004*/ 	.word	0x00000082


	//----- nvinfo : EIATTR_KPARAM_INFO
	.align		4
.L_31:
        /*0008*/ 	.byte	0x04, 0x17
        /*000a*/ 	.short	(.L_33 - .L_32)
.L_32:
        /*000c*/ 	.word	0x00000000
        /*0010*/ 	.short	0x0000
        /*0012*/ 	.short	0x0000
        /*0014*/ 	.byte	0x00, 0xf0, 0x01, 0x20


	//----- nvinfo : EIATTR_AT_ENTRY_FRAGMENTS
	.align		4
.L_33:
        /*0018*/ 	.byte	0x04, 0x4f
        /*001a*/ 	.short	(.L_35 - .L_34)


	//   ....[0]....
.L_34:
        /*001c*/ 	.word	0x00000007


	//----- nvinfo : EIATTR_RESERVED_SMEM_USED
	.align		4
.L_35:
        /*0020*/ 	.byte	0x01, 0x41
	.zero		2


	//----- nvinfo : EIATTR_SPARSE_MMA_MASK
	.align		4
        /*0024*/ 	.byte	0x03, 0x50
        /*0026*/ 	.short	0x0000


	//----- nvinfo : EIATTR_TCGEN05_2CTA_USED
	.align		4
        /*0028*/ 	.byte	0x01, 0x52
	.zero		2


	//----- nvinfo : EIATTR_MAXREG_COUNT
	.align		4
        /*002c*/ 	.byte	0x03, 0x1b
        /*002e*/ 	.short	0x00ff


	//----- nvinfo : EIATTR_NUM_BARRIERS
	.align		4
        /*0030*/ 	.byte	0x02, 0x4c
        /*0032*/ 	.byte	0x07
	.zero		1


	//----- nvinfo : EIATTR_EXTERNS
	.align		4
        /*0034*/ 	.byte	0x04, 0x0f
        /*0036*/ 	.short	(.L_37 - .L_36)


	//   ....[0]....
	.align		4
.L_36:
        /*0038*/ 	.word	index@(__assertfail)


	//----- nvinfo : EIATTR_MERCURY_ISA_VERSION
	.align		4
.L_37:
        /*003c*/ 	.byte	0x03, 0x5f
        /*003e*/ 	.short	0x0101


	//----- nvinfo : EIATTR_INT_WARP_WIDE_INSTR_OFFSETS
	.align		4
        /*0040*/ 	.byte	0x04, 0x31
        /*0042*/ 	.short	(.L_39 - .L_38)


	//   ....[0]....
.L_38:
        /*0044*/ 	.word	0x00001300


	//   ....[1]....
        /*0048*/ 	.word	0x000013a0


	//   ....[2]....
        /*004c*/ 	.word	0x000026c0


	//   ....[3]....
        /*0050*/ 	.word	0x00005f50


	//   ....[4]....
        /*0054*/ 	.word	0x00005f70


	//   ....[5]....
        /*0058*/ 	.word	0x00005fa0


	//   ....[6]....
        /*005c*/ 	.word	0x000068d0


	//   ....[7]....
        /*0060*/ 	.word	0x000068f0


	//   ....[8]....
        /*0064*/ 	.word	0x000069f0


	//   ....[9]....
        /*0068*/ 	.word	0x00006b80


	//   ....[10]....
        /*006c*/ 	.word	0x00006b90


	//   ....[11]....
        /*0070*/ 	.word	0x00006d20


	//----- nvinfo : EIATTR_COOP_GROUP_MASK_REGIDS
	.align		4
.L_39:
        /*0074*/ 	.byte	0x04, 0x29
        /*0076*/ 	.short	(.L_41 - .L_40)


	//   ....[0]....
.L_40:
        /*0078*/ 	.word	0xffffffff


	//   ....[1]....
        /*007c*/ 	.word	0xffffffff


	//   ....[2]....
        /*0080*/ 	.word	0xffffffff


	//   ....[3]....
        /*0084*/ 	.word	0xffffffff


	//   ....[4]....
        /*0088*/ 	.word	0xffffffff


	//   ....[5]....
        /*008c*/ 	.word	0xffffffff


	//   ....[6]....
        /*0090*/ 	.word	0xffffffff


	//   ....[7]....
        /*0094*/ 	.word	0xffffffff


	//   ....[8]....
        /*0098*/ 	.word	0xffffffff


	//   ....[9]....
        /*009c*/ 	.word	0xffffffff


	//   ....[10]....
        /*00a0*/ 	.word	0xffffffff


	//   ....[11]....
        /*00a4*/ 	.word	0xffffffff


	//   ....[12]....
        /*00a8*/ 	.word	0xffffffff


	//   ....[13]....
        /*00ac*/ 	.word	0xffffffff


	//----- nvinfo : EIATTR_COOP_GROUP_INSTR_OFFSETS
	.align		4
.L_41:
        /*00b0*/ 	.byte	0x04, 0x28
        /*00b2*/ 	.short	(.L_43 - .L_42)


	//   ....[0]....
.L_42:
        /*00b4*/ 	.word	0x000000c0


	//   ....[1]....
        /*00b8*/ 	.word	0x00000500


	//   ....[2]....
        /*00bc*/ 	.word	0x00000cb0


	//   ....[3]....
        /*00c0*/ 	.word	0x00000e00


	//   ....[4]....
        /*00c4*/ 	.word	0x00000ef0


	//   ....[5]....
        /*00c8*/ 	.word	0x00001050


	//   ....[6]....
        /*00cc*/ 	.word	0x000011e0


	//   ....[7]....
        /*00d0*/ 	.word	0x00001420


	//   ....[8]....
        /*00d4*/ 	.word	0x000025a0


	//   ....[9]....
        /*00d8*/ 	.word	0x00004e80


	//   ....[10]....
        /*00dc*/ 	.word	0x00005350


	//   ....[11]....
        /*00e0*/ 	.word	0x00005380


	//   ....[12]....
        /*00e4*/ 	.word	0x00005e50


	//   ....[13]....
        /*00e8*/ 	.word	0x00006060


	//----- nvinfo : EIATTR_VRC_CTA_INIT_COUNT
	.align		4
.L_43:
        /*00ec*/ 	.byte	0x02, 0x4a
        /*00ee*/ 	.byte	0x80
	.zero		1


	//----- nvinfo : EIATTR_SYSCALL_OFFSETS
	.align		4
        /*00f0*/ 	.byte	0x04, 0x46
        /*00f2*/ 	.short	(.L_45 - .L_44)


	//   ....[0]....
.L_44:
        /*00f4*/ 	.word	0x00007780


	//   ....[1]....
        /*00f8*/ 	.word	0x000078c0


	//   ....[2]....
        /*00fc*/ 	.word	0x000080a0


	//   ....[3]....
        /*0100*/ 	.word	0x00008ea0


	//----- nvinfo : EIATTR_MBARRIER_INSTR_OFFSETS
	.align		4
.L_45:
        /*0104*/ 	.byte	0x04, 0x39
        /*0106*/ 	.short	(.L_47 - .L_46)


	//   ....[0]....
.L_46:
        /*0108*/ 	.word	0x00000610
        /*010c*/ 	.word	0x000000ff
        /*0110*/ 	.word	0x00000000
        /*0114*/ 	.short	0x0100
        /*0116*/ 	.byte	0x08
	.zero		1


	//   ....[1]....
        /*0118*/ 	.word	0x00000620
        /*011c*/ 	.word	0x000000ff
        /*0120*/ 	.word	0x000001a0
        /*0124*/ 	.short	0x0100
        /*0126*/ 	.byte	0x08
	.zero		1


	//   ....[2]....
        /*0128*/ 	.word	0x00000630
        /*012c*/ 	.word	0x000000ff
        /*0130*/ 	.word	0x00000008
        /*0134*/ 	.short	0x0100
        /*0136*/ 	.byte	0x08
	.zero		1


	//   ....[3]....
        /*0138*/ 	.word	0x00000640
        /*013c*/ 	.word	0x000000ff
        /*0140*/ 	.word	0x000001a8
        /*0144*/ 	.short	0x0100
        /*0146*/ 	.byte	0x08
	.zero		1


	//   ....[4]....
        /*0148*/ 	.word	0x00000650
        /*014c*/ 	.word	0x000000ff
        /*0150*/ 	.word	0x00000010
        /*0154*/ 	.short	0x0100
        /*0156*/ 	.byte	0x08
	.zero		1


	//   ....[5]....
        /*0158*/ 	.word	0x00000660
        /*015c*/ 	.word	0x000000ff
        /*0160*/ 	.word	0x000001b0
        /*0164*/ 	.short	0x0100
        /*0166*/ 	.byte	0x08
	.zero		1


	//   ....[6]....
        /*0168*/ 	.word	0x00000670
        /*016c*/ 	.word	0x000000ff
        /*0170*/ 	.word	0x00000018
        /*0174*/ 	.short	0x0100
        /*0176*/ 	.byte	0x08
	.zero		1


	//   ....[7]....
        /*0178*/ 	.word	0x00000680
        /*017c*/ 	.word	0x000000ff
        /*0180*/ 	.word	0x000001b8
        /*0184*/ 	.short	0x0100
        /*0186*/ 	.byte	0x08
	.zero		1


	//   ....[8]....
        /*0188*/ 	.word	0x00000690
        /*018c*/ 	.word	0x000000ff
        /*0190*/ 	.word	0x00000020
        /*0194*/ 	.short	0x0100
        /*0196*/ 	.byte	0x08
	.zero		1


	//   ....[9]....
        /*0198*/ 	.word	0x000006a0
        /*019c*/ 	.word	0x000000ff
        /*01a0*/ 	.word	0x000001c0
        /*01a4*/ 	.short	0x0100
        /*01a6*/ 	.byte	0x08
	.zero		1


	//   ....[10]....
        /*01a8*/ 	.word	0x000006b0
        /*01ac*/ 	.word	0x000000ff
        /*01b0*/ 	.word	0x00000028
        /*01b4*/ 	.short	0x0100
        /*01b6*/ 	.byte	0x08
	.zero		1


	//   ....[11]....
        /*01b8*/ 	.word	0x000006c0
        /*01bc*/ 	.word	0x000000ff
        /*01c0*/ 	.word	0x000001c8
        /*01c4*/ 	.short	0x0100
        /*01c6*/ 	.byte	0x08
	.zero		1


	//   ....[12]....
        /*01c8*/ 	.word	0x000006d0
        /*01cc*/ 	.word	0x000000ff
        /*01d0*/ 	.word	0x00000030
        /*01d4*/ 	.short	0x0100
        /*01d6*/ 	.byte	0x08
	.zero		1


	//   ....[13]....
        /*01d8*/ 	.word	0x000006e0
        /*01dc*/ 	.word	0x000000ff
        /*01e0*/ 	.word	0x000001d0
        /*01e4*/ 	.short	0x0100
        /*01e6*/ 	.byte	0x08
	.zero		1


	//   ....[14]....
        /*01e8*/ 	.word	0x000006f0
        /*01ec*/ 	.word	0x000000ff
        /*01f0*/ 	.word	0x00000038
        /*01f4*/ 	.short	0x0100
        /*01f6*/ 	.byte	0x08
	.zero		1


	//   ....[15]....
        /*01f8*/ 	.word	0x00000700
        /*01fc*/ 	.word	0x000000ff
        /*0200*/ 	.word	0x000001d8
        /*0204*/ 	.short	0x0100
        /*0206*/ 	.byte	0x08
	.zero		1


	//   ....[16]....
        /*0208*/ 	.word	0x00000710
        /*020c*/ 	.word	0x000000ff
        /*0210*/ 	.word	0x00000040
        /*0214*/ 	.short	0x0100
        /*0216*/ 	.byte	0x08
	.zero		1


	//   ....[17]....
        /*0218*/ 	.word	0x00000720
        /*021c*/ 	.word	0x000000ff
        /*0220*/ 	.word	0x000001e0
        /*0224*/ 	.short	0x0100
        /*0226*/ 	.byte	0x08
	.zero		1


	//   ....[18]....
        /*0228*/ 	.word	0x00000730
        /*022c*/ 	.word	0x000000ff
        /*0230*/ 	.word	0x00000048
        /*0234*/ 	.short	0x0100
        /*0236*/ 	.byte	0x08
	.zero		1


	//   ....[19]....
        /*0238*/ 	.word	0x00000740
        /*023c*/ 	.word	0x000000ff
        /*0240*/ 	.word	0x000001e8
        /*0244*/ 	.short	0x0100
        /*0246*/ 	.byte	0x08
	.zero		1


	//   ....[20]....
        /*0248*/ 	.word	0x00000750
        /*024c*/ 	.word	0x000000ff
        /*0250*/ 	.word	0x00000050
        /*0254*/ 	.short	0x0100
        /*0256*/ 	.byte	0x08
	.zero		1


	//   ....[21]....
        /*0258*/ 	.word	0x00000760
        /*025c*/ 	.word	0x000000ff
        /*0260*/ 	.word	0x000001f0
        /*0264*/ 	.short	0x0100
        /*0266*/ 	.byte	0x08
	.zero		1


	//   ....[22]....
        /*0268*/ 	.word	0x00000770
        /*026c*/ 	.word	0x000000ff
        /*0270*/ 	.word	0x00000058
        /*0274*/ 	.short	0x0100
        /*0276*/ 	.byte	0x08
	.zero		1


	//   ....[23]....
        /*0278*/ 	.word	0x00000780
        /*027c*/ 	.word	0x000000ff
        /*0280*/ 	.word	0x000001f8
        /*0284*/ 	.short	0x0100
        /*0286*/ 	.byte	0x08
	.zero		1


	//   ....[24]....
        /*0288*/ 	.word	0x00000790
        /*028c*/ 	.word	0x000000ff
        /*0290*/ 	.word	0x00000060
        /*0294*/ 	.short	0x0100
        /*0296*/ 	.byte	0x08
	.zero		1


	//   ....[25]....
        /*0298*/ 	.word	0x000007a0
        /*029c*/ 	.word	0x000000ff
        /*02a0*/ 	.word	0x00000200
        /*02a4*/ 	.short	0x0100
        /*02a6*/ 	.byte	0x08
	.zero		1


	//   ....[26]....
        /*02a8*/ 	.word	0x000007b0
        /*02ac*/ 	.word	0x000000ff
        /*02b0*/ 	.word	0x00000068
        /*02b4*/ 	.short	0x0100
        /*02b6*/ 	.byte	0x08
	.zero		1


	//   ....[27]....
        /*02b8*/ 	.word	0x000007c0
        /*02bc*/ 	.word	0x000000ff
        /*02c0*/ 	.word	0x00000208
        /*02c4*/ 	.short	0x0100
        /*02c6*/ 	.byte	0x08
	.zero		1


	//   ....[28]....
        /*02c8*/ 	.word	0x000007d0
        /*02cc*/ 	.word	0x000000ff
        /*02d0*/ 	.word	0x00000070
        /*02d4*/ 	.short	0x0100
        /*02d6*/ 	.byte	0x08
	.zero		1


	//   ....[29]....
        /*02d8*/ 	.word	0x000007e0
        /*02dc*/ 	.word	0x000000ff
        /*02e0*/ 	.word	0x00000210
        /*02e4*/ 	.short	0x0100
        /*02e6*/ 	.byte	0x08
	.zero		1


	//   ....[30]....
        /*02e8*/ 	.word	0x000007f0
        /*02ec*/ 	.word	0x000000ff
        /*02f0*/ 	.word	0x00000078
        /*02f4*/ 	.short	0x0100
        /*02f6*/ 	.byte	0x08
	.zero		1


	//   ....[31]....
        /*02f8*/ 	.word	0x00000800
        /*02fc*/ 	.word	0x000000ff
        /*0300*/ 	.word	0x00000218
        /*0304*/ 	.short	0x0100
        /*0306*/ 	.byte	0x08
	.zero		1


	//   ....[32]....
        /*0308*/ 	.word	0x00000810
        /*030c*/ 	.word	0x000000ff
        /*0310*/ 	.word	0x00000080
        /*0314*/ 	.short	0x0100
        /*0316*/ 	.byte	0x08
	.zero		1


	//   ....[33]....
        /*0318*/ 	.word	0x00000820
        /*031c*/ 	.word	0x000000ff
        /*0320*/ 	.word	0x00000220
        /*0324*/ 	.short	0x0100
        /*0326*/ 	.byte	0x08
	.zero		1


	//   ....[34]....
        /*0328*/ 	.word	0x00000830
        /*032c*/ 	.word	0x000000ff
        /*0330*/ 	.word	0x00000088
        /*0334*/ 	.short	0x0100
        /*0336*/ 	.byte	0x08
	.zero		1


	//   ....[35]....
        /*0338*/ 	.word	0x00000840
        /*033c*/ 	.word	0x000000ff
        /*0340*/ 	.word	0x00000228
        /*0344*/ 	.short	0x0100
        /*0346*/ 	.byte	0x08
	.zero		1


	//   ....[36]....
        /*0348*/ 	.word	0x00000850
        /*034c*/ 	.word	0x000000ff
        /*0350*/ 	.word	0x00000090
        /*0354*/ 	.short	0x0100
        /*0356*/ 	.byte	0x08
	.zero		1


	//   ....[37]....
        /*0358*/ 	.word	0x00000860
        /*035c*/ 	.word	0x000000ff
        /*0360*/ 	.word	0x00000230
        /*0364*/ 	.short	0x0100
        /*0366*/ 	.byte	0x08
	.zero		1


	//   ....[38]....
        /*0368*/ 	.word	0x00000870
        /*036c*/ 	.word	0x000000ff
        /*0370*/ 	.word	0x00000098
        /*0374*/ 	.short	0x0100
        /*0376*/ 	.byte	0x08
	.zero		1


	//   ....[39]....
        /*0378*/ 	.word	0x00000880
        /*037c*/ 	.word	0x000000ff
        /*0380*/ 	.word	0x00000238
        /*0384*/ 	.short	0x0100
        /*0386*/ 	.byte	0x08
	.zero		1


	//   ....[40]....
        /*0388*/ 	.word	0x00000890
        /*038c*/ 	.word	0x000000ff
        /*0390*/ 	.word	0x000000a0
        /*0394*/ 	.short	0x0100
        /*0396*/ 	.byte	0x08
	.zero		1


	//   ....[41]....
        /*0398*/ 	.word	0x000008a0
        /*039c*/ 	.word	0x000000ff
        /*03a0*/ 	.word	0x00000240
        /*03a4*/ 	.short	0x0100
        /*03a6*/ 	.byte	0x08
	.zero		1


	//   ....[42]....
        /*03a8*/ 	.word	0x000008b0
        /*03ac*/ 	.word	0x000000ff
        /*03b0*/ 	.word	0x000000a8
        /*03b4*/ 	.short	0x0100
        /*03b6*/ 	.byte	0x08
	.zero		1


	//   ....[43]....
        /*03b8*/ 	.word	0x000008c0
        /*03bc*/ 	.word	0x000000ff
        /*03c0*/ 	.word	0x00000248
        /*03c4*/ 	.short	0x0100
        /*03c6*/ 	.byte	0x08
	.zero		1


	//   ....[44]....
        /*03c8*/ 	.word	0x000008d0
        /*03cc*/ 	.word	0x000000ff
        /*03d0*/ 	.word	0x000000b0
        /*03d4*/ 	.short	0x0100
        /*03d6*/ 	.byte	0x08
	.zero		1


	//   ....[45]....
        /*03d8*/ 	.word	0x000008e0
        /*03dc*/ 	.word	0x000000ff
        /*03e0*/ 	.word	0x00000250
        /*03e4*/ 	.short	0x0100
        /*03e6*/ 	.byte	0x08
	.zero		1


	//   ....[46]....
        /*03e8*/ 	.word	0x000008f0
        /*03ec*/ 	.word	0x000000ff
        /*03f0*/ 	.word	0x000000b8
        /*03f4*/ 	.short	0x0100
        /*03f6*/ 	.byte	0x08
	.zero		1


	//   ....[47]....
        /*03f8*/ 	.word	0x00000900
        /*03fc*/ 	.word	0x000000ff
        /*0400*/ 	.word	0x00000258
        /*0404*/ 	.short	0x0100
        /*0406*/ 	.byte	0x08
	.zero		1


	//   ....[48]....
        /*0408*/ 	.word	0x00000910
        /*040c*/ 	.word	0x000000ff
        /*0410*/ 	.word	0x000000c0
        /*0414*/ 	.short	0x0100
        /*0416*/ 	.byte	0x08
	.zero		1


	//   ....[49]....
        /*0418*/ 	.word	0x00000920
        /*041c*/ 	.word	0x000000ff
        /*0420*/ 	.word	0x00000260
        /*0424*/ 	.short	0x0100
        /*0426*/ 	.byte	0x08
	.zero		1


	//   ....[50]....
        /*0428*/ 	.word	0x00000930
        /*042c*/ 	.word	0x000000ff
        /*0430*/ 	.word	0x000000c8
        /*0434*/ 	.short	0x0100
        /*0436*/ 	.byte	0x08
	.zero		1


	//   ....[51]....
        /*0438*/ 	.word	0x00000940
        /*043c*/ 	.word	0x000000ff
        /*0440*/ 	.word	0x00000268
        /*0444*/ 	.short	0x0100
        /*0446*/ 	.byte	0x08
	.zero		1


	//   ....[52]....
        /*0448*/ 	.word	0x00000950
        /*044c*/ 	.word	0x000000ff
        /*0450*/ 	.word	0x000000d0
        /*0454*/ 	.short	0x0100
        /*0456*/ 	.byte	0x08
	.zero		1


	//   ....[53]....
        /*0458*/ 	.word	0x00000960
        /*045c*/ 	.word	0x000000ff
        /*0460*/ 	.word	0x00000270
        /*0464*/ 	.short	0x0100
        /*0466*/ 	.byte	0x08
	.zero		1


	//   ....[54]....
        /*0468*/ 	.word	0x00000970
        /*046c*/ 	.word	0x000000ff
        /*0470*/ 	.word	0x000000d8
        /*0474*/ 	.short	0x0100
        /*0476*/ 	.byte	0x08
	.zero		1


	//   ....[55]....
        /*0478*/ 	.word	0x00000980
        /*047c*/ 	.word	0x000000ff
        /*0480*/ 	.word	0x00000278
        /*0484*/ 	.short	0x0100
        /*0486*/ 	.byte	0x08
	.zero		1


	//   ....[56]....
        /*0488*/ 	.word	0x00000990
        /*048c*/ 	.word	0x000000ff
        /*0490*/ 	.word	0x000000e0
        /*0494*/ 	.short	0x0100
        /*0496*/ 	.byte	0x08
	.zero		1


	//   ....[57]....
        /*0498*/ 	.word	0x000009a0
        /*049c*/ 	.word	0x000000ff
        /*04a0*/ 	.word	0x00000280
        /*04a4*/ 	.short	0x0100
        /*04a6*/ 	.byte	0x08
	.zero		1


	//   ....[58]....
        /*04a8*/ 	.word	0x000009b0
        /*04ac*/ 	.word	0x000000ff
        /*04b0*/ 	.word	0x000000e8
        /*04b4*/ 	.short	0x0100
        /*04b6*/ 	.byte	0x08
	.zero		1


	//   ....[59]....
        /*04b8*/ 	.word	0x000009c0
        /*04bc*/ 	.word	0x000000ff
        /*04c0*/ 	.word	0x00000288
        /*04c4*/ 	.short	0x0100
        /*04c6*/ 	.byte	0x08
	.zero		1


	//   ....[60]....
        /*04c8*/ 	.word	0x000009d0
        /*04cc*/ 	.word	0x000000ff
        /*04d0*/ 	.word	0x000000f0
        /*04d4*/ 	.short	0x0100
        /*04d6*/ 	.byte	0x08
	.zero		1


	//   ....[61]....
        /*04d8*/ 	.word	0x000009e0
        /*04dc*/ 	.word	0x000000ff
        /*04e0*/ 	.word	0x00000290
        /*04e4*/ 	.short	0x0100
        /*04e6*/ 	.byte	0x08
	.zero		1


	//   ....[62]....
        /*04e8*/ 	.word	0x000009f0
        /*04ec*/ 	.word	0x000000ff
        /*04f0*/ 	.word	0x000000f8
        /*04f4*/ 	.short	0x0100
        /*04f6*/ 	.byte	0x08
	.zero		1


	//   ....[63]....
        /*04f8*/ 	.word	0x00000a00
        /*04fc*/ 	.word	0x000000ff
        /*0500*/ 	.word	0x00000298
        /*0504*/ 	.short	0x0100
        /*0506*/ 	.byte	0x08
	.zero		1


	//   ....[64]....
        /*0508*/ 	.word	0x00000a10
        /*050c*/ 	.word	0x000000ff
        /*0510*/ 	.word	0x00000100
        /*0514*/ 	.short	0x0100
        /*0516*/ 	.byte	0x08
	.zero		1


	//   ....[65]....
        /*0518*/ 	.word	0x00000a20
        /*051c*/ 	.word	0x000000ff
        /*0520*/ 	.word	0x000002a0
        /*0524*/ 	.short	0x0100
        /*0526*/ 	.byte	0x08
	.zero		1


	//   ....[66]....
        /*0528*/ 	.word	0x00000a30
        /*052c*/ 	.word	0x000000ff
        /*0530*/ 	.word	0x00000108
        /*0534*/ 	.short	0x0100
        /*0536*/ 	.byte	0x08
	.zero		1


	//   ....[67]....
        /*0538*/ 	.word	0x00000a40
        /*053c*/ 	.word	0x000000ff
        /*0540*/ 	.word	0x000002a8
        /*0544*/ 	.short	0x0100
        /*0546*/ 	.byte	0x08
	.zero		1


	//   ....[68]....
        /*0548*/ 	.word	0x00000a50
        /*054c*/ 	.word	0x000000ff
        /*0550*/ 	.word	0x00000110
        /*0554*/ 	.short	0x0100
        /*0556*/ 	.byte	0x08
	.zero		1


	//   ....[69]....
        /*0558*/ 	.word	0x00000a60
        /*055c*/ 	.word	0x000000ff
        /*0560*/ 	.word	0x000002b0
        /*0564*/ 	.short	0x0100
        /*0566*/ 	.byte	0x08
	.zero		1


	//   ....[70]....
        /*0568*/ 	.word	0x00000a70
        /*056c*/ 	.word	0x000000ff
        /*0570*/ 	.word	0x00000118
        /*0574*/ 	.short	0x0100
        /*0576*/ 	.byte	0x08
	.zero		1


	//   ....[71]....
        /*0578*/ 	.word	0x00000a80
        /*057c*/ 	.word	0x000000ff
        /*0580*/ 	.word	0x000002b8
        /*0584*/ 	.short	0x0100
        /*0586*/ 	.byte	0x08
	.zero		1


	//   ....[72]....
        /*0588*/ 	.word	0x00000a90
        /*058c*/ 	.word	0x000000ff
        /*0590*/ 	.word	0x00000120
        /*0594*/ 	.short	0x0100
        /*0596*/ 	.byte	0x08
	.zero		1


	//   ....[73]....
        /*0598*/ 	.word	0x00000aa0
        /*059c*/ 	.word	0x000000ff
        /*05a0*/ 	.word	0x000002c0
        /*05a4*/ 	.short	0x0100
        /*05a6*/ 	.byte	0x08
	.zero		1


	//   ....[74]....
        /*05a8*/ 	.word	0x00000ab0
        /*05ac*/ 	.word	0x000000ff
        /*05b0*/ 	.word	0x00000128
        /*05b4*/ 	.short	0x0100
        /*05b6*/ 	.byte	0x08
	.zero		1


	//   ....[75]....
        /*05b8*/ 	.word	0x00000ac0
        /*05bc*/ 	.word	0x000000ff
        /*05c0*/ 	.word	0x000002c8
        /*05c4*/ 	.short	0x0100
        /*05c6*/ 	.byte	0x08
	.zero		1


	//   ....[76]....
        /*05c8*/ 	.word	0x00000ad0
        /*05cc*/ 	.word	0x000000ff
        /*05d0*/ 	.word	0x00000130
        /*05d4*/ 	.short	0x0100
        /*05d6*/ 	.byte	0x08
	.zero		1


	//   ....[77]....
        /*05d8*/ 	.word	0x00000ae0
        /*05dc*/ 	.word	0x000000ff
        /*05e0*/ 	.word	0x000002d0
        /*05e4*/ 	.short	0x0100
        /*05e6*/ 	.byte	0x08
	.zero		1


	//   ....[78]....
        /*05e8*/ 	.word	0x00000af0
        /*05ec*/ 	.word	0x000000ff
        /*05f0*/ 	.word	0x00000138
        /*05f4*/ 	.short	0x0100
        /*05f6*/ 	.byte	0x08
	.zero		1


	//   ....[79]....
        /*05f8*/ 	.word	0x00000b00
        /*05fc*/ 	.word	0x000000ff
        /*0600*/ 	.word	0x000002d8
        /*0604*/ 	.short	0x0100
        /*0606*/ 	.byte	0x08
	.zero		1


	//   ....[80]....
        /*0608*/ 	.word	0x00000b10
        /*060c*/ 	.word	0x000000ff
        /*0610*/ 	.word	0x00000140
        /*0614*/ 	.short	0x0100
        /*0616*/ 	.byte	0x08
	.zero		1


	//   ....[81]....
        /*0618*/ 	.word	0x00000b20
        /*061c*/ 	.word	0x000000ff
        /*0620*/ 	.word	0x000002e0
        /*0624*/ 	.short	0x0100
        /*0626*/ 	.byte	0x08
	.zero		1


	//   ....[82]....
        /*0628*/ 	.word	0x00000b30
        /*062c*/ 	.word	0x000000ff
        /*0630*/ 	.word	0x00000148
        /*0634*/ 	.short	0x0100
        /*0636*/ 	.byte	0x08
	.zero		1


	//   ....[83]....
        /*0638*/ 	.word	0x00000b40
        /*063c*/ 	.word	0x000000ff
        /*0640*/ 	.word	0x000002e8
        /*0644*/ 	.short	0x0100
        /*0646*/ 	.byte	0x08
	.zero		1


	//   ....[84]....
        /*0648*/ 	.word	0x00000b50
        /*064c*/ 	.word	0x000000ff
        /*0650*/ 	.word	0x00000150
        /*0654*/ 	.short	0x0100
        /*0656*/ 	.byte	0x08
	.zero		1


	//   ....[85]....
        /*0658*/ 	.word	0x00000b60
        /*065c*/ 	.word	0x000000ff
        /*0660*/ 	.word	0x000002f0
        /*0664*/ 	.short	0x0100
        /*0666*/ 	.byte	0x08
	.zero		1


	//   ....[86]....
        /*0668*/ 	.word	0x00000b70
        /*066c*/ 	.word	0x000000ff
        /*0670*/ 	.word	0x00000158
        /*0674*/ 	.short	0x0100
        /*0676*/ 	.byte	0x08
	.zero		1


	//   ....[87]....
        /*0678*/ 	.word	0x00000b80
        /*067c*/ 	.word	0x000000ff
        /*0680*/ 	.word	0x000002f8
        /*0684*/ 	.short	0x0100
        /*0686*/ 	.byte	0x08
	.zero		1


	//   ....[88]....
        /*0688*/ 	.word	0x00000b90
        /*068c*/ 	.word	0x000000ff
        /*0690*/ 	.word	0x00000160
        /*0694*/ 	.short	0x0100
        /*0696*/ 	.byte	0x08
	.zero		1


	//   ....[89]....
        /*0698*/ 	.word	0x00000ba0
        /*069c*/ 	.word	0x000000ff
        /*06a0*/ 	.word	0x00000300
        /*06a4*/ 	.short	0x0100
        /*06a6*/ 	.byte	0x08
	.zero		1


	//   ....[90]....
        /*06a8*/ 	.word	0x00000bb0
        /*06ac*/ 	.word	0x000000ff
        /*06b0*/ 	.word	0x00000168
        /*06b4*/ 	.short	0x0100
        /*06b6*/ 	.byte	0x08
	.zero		1


	//   ....[91]....
        /*06b8*/ 	.word	0x00000bc0
        /*06bc*/ 	.word	0x000000ff
        /*06c0*/ 	.word	0x00000308
        /*06c4*/ 	.short	0x0100
        /*06c6*/ 	.byte	0x08
	.zero		1


	//   ....[92]....
        /*06c8*/ 	.word	0x00000bd0
        /*06cc*/ 	.word	0x000000ff
        /*06d0*/ 	.word	0x00000170
        /*06d4*/ 	.short	0x0100
        /*06d6*/ 	.byte	0x08
	.zero		1


	//   ....[93]....
        /*06d8*/ 	.word	0x00000be0
        /*06dc*/ 	.word	0x000000ff
        /*06e0*/ 	.word	0x00000310
        /*06e4*/ 	.short	0x0100
        /*06e6*/ 	.byte	0x08
	.zero		1


	//   ....[94]....
        /*06e8*/ 	.word	0x00000bf0
        /*06ec*/ 	.word	0x000000ff
        /*06f0*/ 	.word	0x00000178
        /*06f4*/ 	.short	0x0100
        /*06f6*/ 	.byte	0x08
	.zero		1


	//   ....[95]....
        /*06f8*/ 	.word	0x00000c00
        /*06fc*/ 	.word	0x000000ff
        /*0700*/ 	.word	0x00000318
        /*0704*/ 	.short	0x0100
        /*0706*/ 	.byte	0x08
	.zero		1


	//   ....[96]....
        /*0708*/ 	.word	0x00000c10
        /*070c*/ 	.word	0x000000ff
        /*0710*/ 	.word	0x00000180
        /*0714*/ 	.short	0x0100
        /*0716*/ 	.byte	0x08
	.zero		1


	//   ....[97]....
        /*0718*/ 	.word	0x00000c20
        /*071c*/ 	.word	0x000000ff
        /*0720*/ 	.word	0x00000320
        /*0724*/ 	.short	0x0100
        /*0726*/ 	.byte	0x08
	.zero		1


	//   ....[98]....
        /*0728*/ 	.word	0x00000c30
        /*072c*/ 	.word	0x000000ff
        /*0730*/ 	.word	0x00000188
        /*0734*/ 	.short	0x0100
        /*0736*/ 	.byte	0x08
	.zero		1


	//   ....[99]....
        /*0738*/ 	.word	0x00000c40
        /*073c*/ 	.word	0x000000ff
        /*0740*/ 	.word	0x00000328
        /*0744*/ 	.short	0x0100
        /*0746*/ 	.byte	0x08
	.zero		1


	//   ....[100]....
        /*0748*/ 	.word	0x00000c50
        /*074c*/ 	.word	0x000000ff
        /*0750*/ 	.word	0x00000190
        /*0754*/ 	.short	0x0100
        /*0756*/ 	.byte	0x08
	.zero		1


	//   ....[101]....
        /*0758*/ 	.word	0x00000c60
        /*075c*/ 	.word	0x000000ff
        /*0760*/ 	.word	0x00000330
        /*0764*/ 	.short	0x0100
        /*0766*/ 	.byte	0x08
	.zero		1


	//   ....[102]....
        /*0768*/ 	.word	0x00000c70
        /*076c*/ 	.word	0x000000ff
        /*0770*/ 	.word	0x00000198
        /*0774*/ 	.short	0x0100
        /*0776*/ 	.byte	0x08
	.zero		1


	//   ....[103]....
        /*0778*/ 	.word	0x00000c80
        /*077c*/ 	.word	0x000000ff
        /*0780*/ 	.word	0x00000338
        /*0784*/ 	.short	0x0100
        /*0786*/ 	.byte	0x08
	.zero		1


	//   ....[104]....
        /*0788*/ 	.word	0x00000db0
        /*078c*/ 	.word	0x000000ff
        /*0790*/ 	.word	0x00000340
        /*0794*/ 	.short	0x0100
        /*0796*/ 	.byte	0x09
	.zero		1


	//   ....[105]....
        /*0798*/ 	.word	0x00000dc0
        /*079c*/ 	.word	0x000000ff
        /*07a0*/ 	.word	0x00000350
        /*07a4*/ 	.short	0x0100
        /*07a6*/ 	.byte	0x09
	.zero		1


	//   ....[106]....
        /*07a8*/ 	.word	0x00000dd0
        /*07ac*/ 	.word	0x000000ff
        /*07b0*/ 	.word	0x00000348
        /*07b4*/ 	.short	0x0100
        /*07b6*/ 	.byte	0x09
	.zero		1


	//   ....[107]....
        /*07b8*/ 	.word	0x00000de0
        /*07bc*/ 	.word	0x000000ff
        /*07c0*/ 	.word	0x00000358
        /*07c4*/ 	.short	0x0100
        /*07c6*/ 	.byte	0x09
	.zero		1


	//   ....[108]....
        /*07c8*/ 	.word	0x00000ec0
        /*07cc*/ 	.word	0x000000ff
        /*07d0*/ 	.word	0x00000360
        /*07d4*/ 	.short	0x0100
        /*07d6*/ 	.byte	0x08
	.zero		1


	//   ....[109]....
        /*07d8*/ 	.word	0x00000ed0
        /*07dc*/ 	.word	0x000000ff
        /*07e0*/ 	.word	0x00000368
        /*07e4*/ 	.short	0x0100
        /*07e6*/ 	.byte	0x08
	.zero		1


	//   ....[110]....
        /*07e8*/ 	.word	0x00001000
        /*07ec*/ 	.word	0x000000ff
        /*07f0*/ 	.word	0x00000370
        /*07f4*/ 	.short	0x0100
        /*07f6*/ 	.byte	0x08
	.zero		1


	//   ....[111]....
        /*07f8*/ 	.word	0x00001010
        /*07fc*/ 	.word	0x000000ff
        /*0800*/ 	.word	0x00000380
        /*0804*/ 	.short	0x0100
        /*0806*/ 	.byte	0x08
	.zero		1


	//   ....[112]....
        /*0808*/ 	.word	0x00001020
        /*080c*/ 	.word	0x000000ff
        /*0810*/ 	.word	0x00000378
        /*0814*/ 	.short	0x0100
        /*0816*/ 	.byte	0x08
	.zero		1


	//   ....[113]....
        /*0818*/ 	.word	0x00001030
        /*081c*/ 	.word	0x000000ff
        /*0820*/ 	.word	0x00000388
        /*0824*/ 	.short	0x0100
        /*0826*/ 	.byte	0x08
	.zero		1


	//   ....[114]....
        /*0828*/ 	.word	0x00001150
        /*082c*/ 	.word	0x000000ff
        /*0830*/ 	.word	0x00000390
        /*0834*/ 	.short	0x0100
        /*0836*/ 	.byte	0x09
	.zero		1


	//   ....[115]....
        /*0838*/ 	.word	0x00001160
        /*083c*/ 	.word	0x000000ff
        /*0840*/ 	.word	0x000003b0
        /*0844*/ 	.short	0x0100
        /*0846*/ 	.byte	0x09
	.zero		1


	//   ....[116]....
        /*0848*/ 	.word	0x00001170
        /*084c*/ 	.word	0x000000ff
        /*0850*/ 	.word	0x00000398
        /*0854*/ 	.short	0x0100
        /*0856*/ 	.byte	0x09
	.zero		1


	//   ....[117]....
        /*0858*/ 	.word	0x00001180
        /*085c*/ 	.word	0x000000ff
        /*0860*/ 	.word	0x000003b8
        /*0864*/ 	.short	0x0100
        /*0866*/ 	.byte	0x09
	.zero		1


	//   ....[118]....
        /*0868*/ 	.word	0x00001190
        /*086c*/ 	.word	0x000000ff
        /*0870*/ 	.word	0x000003a0
        /*0874*/ 	.short	0x0100
        /*0876*/ 	.byte	0x09
	.zero		1


	//   ....[119]....
        /*0878*/ 	.word	0x000011a0
        /*087c*/ 	.word	0x000000ff
        /*0880*/ 	.word	0x000003c0
        /*0884*/ 	.short	0x0100
        /*0886*/ 	.byte	0x09
	.zero		1


	//   ....[120]....
        /*0888*/ 	.word	0x000011b0
        /*088c*/ 	.word	0x000000ff
        /*0890*/ 	.word	0x000003a8
        /*0894*/ 	.short	0x0100
        /*0896*/ 	.byte	0x09
	.zero		1


	//   ....[121]....
        /*0898*/ 	.word	0x000011c0
        /*089c*/ 	.word	0x000000ff
        /*08a0*/ 	.word	0x000003c8
        /*08a4*/ 	.short	0x0100
        /*08a6*/ 	.byte	0x09
	.zero		1


	//   ....[122]....
        /*08a8*/ 	.word	0x000012b0
        /*08ac*/ 	.word	0x000000ff
        /*08b0*/ 	.word	0x000003d0
        /*08b4*/ 	.short	0x0100
        /*08b6*/ 	.byte	0x08
	.zero		1


	//   ....[123]....
        /*08b8*/ 	.word	0x000012c0
        /*08bc*/ 	.word	0x000000ff
        /*08c0*/ 	.word	0x000003e0
        /*08c4*/ 	.short	0x0100
        /*08c6*/ 	.byte	0x08
	.zero		1


	//   ....[124]....
        /*08c8*/ 	.word	0x000012d0
        /*08cc*/ 	.word	0x000000ff
        /*08d0*/ 	.word	0x000003d8
        /*08d4*/ 	.short	0x0100
        /*08d6*/ 	.byte	0x08
	.zero		1


	//   ....[125]....
        /*08d8*/ 	.word	0x000012e0
        /*08dc*/ 	.word	0x000000ff
        /*08e0*/ 	.word	0x000003e8
        /*08e4*/ 	.short	0x0100
        /*08e6*/ 	.byte	0x08
	.zero		1


	//   ....[126]....
        /*08e8*/ 	.word	0x000013d0
        /*08ec*/ 	.word	0x000000ff
        /*08f0*/ 	.word	0x000003f0
        /*08f4*/ 	.short	0x0100
        /*08f6*/ 	.byte	0x07
	.zero		1


	//   ....[127]....
        /*08f8*/ 	.word	0x00001dd0
        /*08fc*/ 	.word	0x00000003
        /*0900*/ 	.word	0x000003e0
        /*0904*/ 	.short	0x010a
        /*0906*/ 	.byte	0xff
	.zero		1


	//   ....[128]....
        /*0908*/ 	.word	0x00001e00
        /*090c*/ 	.word	0x00000003
        /*0910*/ 	.word	0x000003d0
        /*0914*/ 	.short	0x0101
        /*0916*/ 	.byte	0xff
	.zero		1


	//   ....[129]....
        /*0918*/ 	.word	0x00001f00
        /*091c*/ 	.word	0x000000ff
        /*0920*/ 	.word	0x000001a0
        /*0924*/ 	.short	0x010a
        /*0926*/ 	.byte	0x08
	.zero		1


	//   ....[130]....
        /*0928*/ 	.word	0x00001fc0
        /*092c*/ 	.word	0x000000ff
        /*0930*/ 	.word	0x000001a0
        /*0934*/ 	.short	0x010a
        /*0936*/ 	.byte	0x21
	.zero		1


	//   ....[131]....
        /*0938*/ 	.word	0x00002180
        /*093c*/ 	.word	0x000000ff
        /*0940*/ 	.word	0x000001a0
        /*0944*/ 	.short	0x010a
        /*0946*/ 	.byte	0x08
	.zero		1


	//   ....[132]....
        /*0948*/ 	.word	0x00002260
        /*094c*/ 	.word	0x000000ff
        /*0950*/ 	.word	0x00000368
        /*0954*/ 	.short	0x0101
        /*0956*/ 	.byte	0x06
	.zero		1


	//   ....[133]....
        /*0958*/ 	.word	0x00002280
        /*095c*/ 	.word	0x000000ff
        /*0960*/ 	.word	0x000001a0
        /*0964*/ 	.short	0x010a
        /*0966*/ 	.byte	0x08
	.zero		1


	//   ....[134]....
        /*0968*/ 	.word	0x00002300
        /*096c*/ 	.word	0x000000ff
        /*0970*/ 	.word	0x000001a0
        /*0974*/ 	.short	0x010a
        /*0976*/ 	.byte	0x11
	.zero		1


	//   ....[135]....
        /*0978*/ 	.word	0x00002490
        /*097c*/ 	.word	0x000000ff
        /*0980*/ 	.word	0x000001a0
        /*0984*/ 	.short	0x010a
        /*0986*/ 	.byte	0x08
	.zero		1


	//   ....[136]....
        /*0988*/ 	.word	0x000025d0
        /*098c*/ 	.word	0x00000002
        /*0990*/ 	.word	0x00000370
        /*0994*/ 	.short	0x010a
        /*0996*/ 	.byte	0xff
	.zero		1


	//   ....[137]....
        /*0998*/ 	.word	0x00002690
        /*099c*/ 	.word	0x00000002
        /*09a0*/ 	.word	0x00000000
        /*09a4*/ 	.short	0x0101
        /*09a6*/ 	.byte	0xff
	.zero		1


	//   ....[138]....
        /*09a8*/ 	.word	0x00002bf0
        /*09ac*/ 	.word	0x000000ff
        /*09b0*/ 	.word	0x00000000
        /*09b4*/ 	.short	0x010a
        /*09b6*/ 	.byte	0x04
	.zero		1


	//   ....[139]....
        /*09b8*/ 	.word	0x00002c80
        /*09bc*/ 	.word	0x000000ff
        /*09c0*/ 	.word	0x00000000
        /*09c4*/ 	.short	0x010a
        /*09c6*/ 	.byte	0x04
	.zero		1


	//   ....[140]....
        /*09c8*/ 	.word	0x00002d10
        /*09cc*/ 	.word	0x000000ff
        /*09d0*/ 	.word	0x00000000
        /*09d4*/ 	.short	0x010a
        /*09d6*/ 	.byte	0x04
	.zero		1


	//   ....[141]....
        /*09d8*/ 	.word	0x00002da0
        /*09dc*/ 	.word	0x000000ff
        /*09e0*/ 	.word	0x00000000
        /*09e4*/ 	.short	0x010a
        /*09e6*/ 	.byte	0x04
	.zero		1


	//   ....[142]....
        /*09e8*/ 	.word	0x00002e30
        /*09ec*/ 	.word	0x000000ff
        /*09f0*/ 	.word	0x00000000
        /*09f4*/ 	.short	0x010a
        /*09f6*/ 	.byte	0x04
	.zero		1


	//   ....[143]....
        /*09f8*/ 	.word	0x00002ec0
        /*09fc*/ 	.word	0x000000ff
        /*0a00*/ 	.word	0x00000000
        /*0a04*/ 	.short	0x010a
        /*0a06*/ 	.byte	0x04
	.zero		1


	//   ....[144]....
        /*0a08*/ 	.word	0x00002f50
        /*0a0c*/ 	.word	0x000000ff
        /*0a10*/ 	.word	0x00000000
        /*0a14*/ 	.short	0x010a
        /*0a16*/ 	.byte	0x04
	.zero		1


	//   ....[145]....
        /*0a18*/ 	.word	0x00002fe0
        /*0a1c*/ 	.word	0x000000ff
        /*0a20*/ 	.word	0x00000000
        /*0a24*/ 	.short	0x010a
        /*0a26*/ 	.byte	0x04
	.zero		1


	//   ....[146]....
        /*0a28*/ 	.word	0x00003070
        /*0a2c*/ 	.word	0x000000ff
        /*0a30*/ 	.word	0x00000000
        /*0a34*/ 	.short	0x010a
        /*0a36*/ 	.byte	0x04
	.zero		1


	//   ....[147]....
        /*0a38*/ 	.word	0x00003100
        /*0a3c*/ 	.word	0x000000ff
        /*0a40*/ 	.word	0x00000000
        /*0a44*/ 	.short	0x010a
        /*0a46*/ 	.byte	0x04
	.zero		1


	//   ....[148]....
        /*0a48*/ 	.word	0x00003190
        /*0a4c*/ 	.word	0x000000ff
        /*0a50*/ 	.word	0x00000000
        /*0a54*/ 	.short	0x010a
        /*0a56*/ 	.byte	0x04
	.zero		1


	//   ....[149]....
        /*0a58*/ 	.word	0x00003220
        /*0a5c*/ 	.word	0x000000ff
        /*0a60*/ 	.word	0x00000000
        /*0a64*/ 	.short	0x010a
        /*0a66*/ 	.byte	0x04
	.zero		1


	//   ....[150]....
        /*0a68*/ 	.word	0x000032b0
        /*0a6c*/ 	.word	0x000000ff
        /*0a70*/ 	.word	0x00000000
        /*0a74*/ 	.short	0x010a
        /*0a76*/ 	.byte	0x04
	.zero		1


	//   ....[151]....
        /*0a78*/ 	.word	0x00003340
        /*0a7c*/ 	.word	0x000000ff
        /*0a80*/ 	.word	0x00000000
        /*0a84*/ 	.short	0x010a
        /*0a86*/ 	.byte	0x04
	.zero		1


	//   ....[152]....
        /*0a88*/ 	.word	0x000033d0
        /*0a8c*/ 	.word	0x000000ff
        /*0a90*/ 	.word	0x00000000
        /*0a94*/ 	.short	0x010a
        /*0a96*/ 	.byte	0x04
	.zero		1


	//   ....[153]....
        /*0a98*/ 	.word	0x00003460
        /*0a9c*/ 	.word	0x000000ff
        /*0aa0*/ 	.word	0x00000000
        /*0aa4*/ 	.short	0x010a
        /*0aa6*/ 	.byte	0x04
	.zero		1


	//   ....[154]....
        /*0aa8*/ 	.word	0x000034f0
        /*0aac*/ 	.word	0x000000ff
        /*0ab0*/ 	.word	0x00000000
        /*0ab4*/ 	.short	0x010a
        /*0ab6*/ 	.byte	0x04
	.zero		1


	//   ....[155]....
        /*0ab8*/ 	.word	0x00003580
        /*0abc*/ 	.word	0x000000ff
        /*0ac0*/ 	.word	0x00000000
        /*0ac4*/ 	.short	0x010a
        /*0ac6*/ 	.byte	0x04
	.zero		1


	//   ....[156]....
        /*0ac8*/ 	.word	0x00003610
        /*0acc*/ 	.word	0x000000ff
        /*0ad0*/ 	.word	0x00000000
        /*0ad4*/ 	.short	0x010a
        /*0ad6*/ 	.byte	0x04
	.zero		1


	//   ....[157]....
        /*0ad8*/ 	.word	0x000036a0
        /*0adc*/ 	.word	0x000000ff
        /*0ae0*/ 	.word	0x00000000
        /*0ae4*/ 	.short	0x010a
        /*0ae6*/ 	.byte	0x04
	.zero		1


	//   ....[158]....
        /*0ae8*/ 	.word	0x00003730
        /*0aec*/ 	.word	0x000000ff
        /*0af0*/ 	.word	0x00000000
        /*0af4*/ 	.short	0x010a
        /*0af6*/ 	.byte	0x04
	.zero		1


	//   ....[159]....
        /*0af8*/ 	.word	0x000037c0
        /*0afc*/ 	.word	0x000000ff
        /*0b00*/ 	.word	0x00000000
        /*0b04*/ 	.short	0x010a
        /*0b06*/ 	.byte	0x04
	.zero		1


	//   ....[160]....
        /*0b08*/ 	.word	0x00003850
        /*0b0c*/ 	.word	0x000000ff
        /*0b10*/ 	.word	0x00000000
        /*0b14*/ 	.short	0x010a
        /*0b16*/ 	.byte	0x04
	.zero		1


	//   ....[161]....
        /*0b18*/ 	.word	0x000038e0
        /*0b1c*/ 	.word	0x000000ff
        /*0b20*/ 	.word	0x00000000
        /*0b24*/ 	.short	0x010a
        /*0b26*/ 	.byte	0x04
	.zero		1


	//   ....[162]....
        /*0b28*/ 	.word	0x00003970
        /*0b2c*/ 	.word	0x000000ff
        /*0b30*/ 	.word	0x00000000
        /*0b34*/ 	.short	0x010a
        /*0b36*/ 	.byte	0x04
	.zero		1


	//   ....[163]....
        /*0b38*/ 	.word	0x00003a00
        /*0b3c*/ 	.word	0x000000ff
        /*0b40*/ 	.word	0x00000000
        /*0b44*/ 	.short	0x010a
        /*0b46*/ 	.byte	0x04
	.zero		1


	//   ....[164]....
        /*0b48*/ 	.word	0x00003a90
        /*0b4c*/ 	.word	0x000000ff
        /*0b50*/ 	.word	0x00000000
        /*0b54*/ 	.short	0x010a
        /*0b56*/ 	.byte	0x04
	.zero		1


	//   ....[165]....
        /*0b58*/ 	.word	0x00003b20
        /*0b5c*/ 	.word	0x000000ff
        /*0b60*/ 	.word	0x00000000
        /*0b64*/ 	.short	0x010a
        /*0b66*/ 	.byte	0x04
	.zero		1


	//   ....[166]....
        /*0b68*/ 	.word	0x00003bb0
        /*0b6c*/ 	.word	0x000000ff
        /*0b70*/ 	.word	0x00000000
        /*0b74*/ 	.short	0x010a
        /*0b76*/ 	.byte	0x04
	.zero		1


	//   ....[167]....
        /*0b78*/ 	.word	0x00003c40
        /*0b7c*/ 	.word	0x000000ff
        /*0b80*/ 	.word	0x00000000
        /*0b84*/ 	.short	0x010a
        /*0b86*/ 	.byte	0x04
	.zero		1


	//   ....[168]....
        /*0b88*/ 	.word	0x00003cd0
        /*0b8c*/ 	.word	0x000000ff
        /*0b90*/ 	.word	0x00000000
        /*0b94*/ 	.short	0x010a
        /*0b96*/ 	.byte	0x04
	.zero		1


	//   ....[169]....
        /*0b98*/ 	.word	0x00003d60
        /*0b9c*/ 	.word	0x000000ff
        /*0ba0*/ 	.word	0x00000000
        /*0ba4*/ 	.short	0x010a
        /*0ba6*/ 	.byte	0x04
	.zero		1


	//   ....[170]....
        /*0ba8*/ 	.word	0x00003df0
        /*0bac*/ 	.word	0x000000ff
        /*0bb0*/ 	.word	0x00000000
        /*0bb4*/ 	.short	0x010a
        /*0bb6*/ 	.byte	0x04
	.zero		1


	//   ....[171]....
        /*0bb8*/ 	.word	0x00003e80
        /*0bbc*/ 	.word	0x000000ff
        /*0bc0*/ 	.word	0x00000000
        /*0bc4*/ 	.short	0x010a
        /*0bc6*/ 	.byte	0x04
	.zero		1


	//   ....[172]....
        /*0bc8*/ 	.word	0x00003f10
        /*0bcc*/ 	.word	0x000000ff
        /*0bd0*/ 	.word	0x00000000
        /*0bd4*/ 	.short	0x010a
        /*0bd6*/ 	.byte	0x04
	.zero		1


	//   ....[173]....
        /*0bd8*/ 	.word	0x00003fa0
        /*0bdc*/ 	.word	0x000000ff
        /*0be0*/ 	.word	0x00000000
        /*0be4*/ 	.short	0x010a
        /*0be6*/ 	.byte	0x04
	.zero		1


	//   ....[174]....
        /*0be8*/ 	.word	0x00004030
        /*0bec*/ 	.word	0x000000ff
        /*0bf0*/ 	.word	0x00000000
        /*0bf4*/ 	.short	0x010a
        /*0bf6*/ 	.byte	0x04
	.zero		1


	//   ....[175]....
        /*0bf8*/ 	.word	0x000040c0
        /*0bfc*/ 	.word	0x000000ff
        /*0c00*/ 	.word	0x00000000
        /*0c04*/ 	.short	0x010a
        /*0c06*/ 	.byte	0x04
	.zero		1


	//   ....[176]....
        /*0c08*/ 	.word	0x00004150
        /*0c0c*/ 	.word	0x000000ff
        /*0c10*/ 	.word	0x00000000
        /*0c14*/ 	.short	0x010a
        /*0c16*/ 	.byte	0x04
	.zero		1


	//   ....[177]....
        /*0c18*/ 	.word	0x000041e0
        /*0c1c*/ 	.word	0x000000ff
        /*0c20*/ 	.word	0x00000000
        /*0c24*/ 	.short	0x010a
        /*0c26*/ 	.byte	0x04
	.zero		1


	//   ....[178]....
        /*0c28*/ 	.word	0x00004270
        /*0c2c*/ 	.word	0x000000ff
        /*0c30*/ 	.word	0x00000000
        /*0c34*/ 	.short	0x010a
        /*0c36*/ 	.byte	0x04
	.zero		1


	//   ....[179]....
        /*0c38*/ 	.word	0x00004300
        /*0c3c*/ 	.word	0x000000ff
        /*0c40*/ 	.word	0x00000000
        /*0c44*/ 	.short	0x010a
        /*0c46*/ 	.byte	0x04
	.zero		1


	//   ....[180]....
        /*0c48*/ 	.word	0x00004390
        /*0c4c*/ 	.word	0x000000ff
        /*0c50*/ 	.word	0x00000000
        /*0c54*/ 	.short	0x010a
        /*0c56*/ 	.byte	0x04
	.zero		1


	//   ....[181]....
        /*0c58*/ 	.word	0x00004420
        /*0c5c*/ 	.word	0x000000ff
        /*0c60*/ 	.word	0x00000000
        /*0c64*/ 	.short	0x010a
        /*0c66*/ 	.byte	0x04
	.zero		1


	//   ....[182]....
        /*0c68*/ 	.word	0x000044b0
        /*0c6c*/ 	.word	0x000000ff
        /*0c70*/ 	.word	0x00000000
        /*0c74*/ 	.short	0x010a
        /*0c76*/ 	.byte	0x04
	.zero		1


	//   ....[183]....
        /*0c78*/ 	.word	0x00004540
        /*0c7c*/ 	.word	0x000000ff
        /*0c80*/ 	.word	0x00000000
        /*0c84*/ 	.short	0x010a
        /*0c86*/ 	.byte	0x04
	.zero		1


	//   ....[184]....
        /*0c88*/ 	.word	0x000045d0
        /*0c8c*/ 	.word	0x000000ff
        /*0c90*/ 	.word	0x00000000
        /*0c94*/ 	.short	0x010a
        /*0c96*/ 	.byte	0x04
	.zero		1


	//   ....[185]....
        /*0c98*/ 	.word	0x00004660
        /*0c9c*/ 	.word	0x000000ff
        /*0ca0*/ 	.word	0x00000000
        /*0ca4*/ 	.short	0x010a
        /*0ca6*/ 	.byte	0x04
	.zero		1


	//   ....[186]....
        /*0ca8*/ 	.word	0x000046f0
        /*0cac*/ 	.word	0x000000ff
        /*0cb0*/ 	.word	0x00000000
        /*0cb4*/ 	.short	0x010a
        /*0cb6*/ 	.byte	0x04
	.zero		1


	//   ....[187]....
        /*0cb8*/ 	.word	0x00004780
        /*0cbc*/ 	.word	0x000000ff
        /*0cc0*/ 	.word	0x00000000
        /*0cc4*/ 	.short	0x010a
        /*0cc6*/ 	.byte	0x04
	.zero		1


	//   ....[188]....
        /*0cc8*/ 	.word	0x00004810
        /*0ccc*/ 	.word	0x000000ff
        /*0cd0*/ 	.word	0x00000000
        /*0cd4*/ 	.short	0x010a
        /*0cd6*/ 	.byte	0x04
	.zero		1


	//   ....[189]....
        /*0cd8*/ 	.word	0x000048b0
        /*0cdc*/ 	.word	0x00000000
        /*0ce0*/ 	.word	0x00000000
        /*0ce4*/ 	.short	0x010a
        /*0ce6*/ 	.byte	0xff
	.zero		1


	//   ....[190]....
        /*0ce8*/ 	.word	0x000049e0
        /*0cec*/ 	.word	0x00000000
        /*0cf0*/ 	.word	0x000003d0
        /*0cf4*/ 	.short	0x010a
        /*0cf6*/ 	.byte	0xff
	.zero		1


	//   ....[191]....
        /*0cf8*/ 	.word	0x00004a50
        /*0cfc*/ 	.word	0x00000004
        /*0d00*/ 	.word	0x00000000
        /*0d04*/ 	.short	0x0101
        /*0d06*/ 	.byte	0xff
	.zero		1


	//   ....[192]....
        /*0d08*/ 	.word	0x00004a70
        /*0d0c*/ 	.word	0x000000ff
        /*0d10*/ 	.word	0x00000380
        /*0d14*/ 	.short	0x010a
        /*0d16*/ 	.byte	0x05
	.zero		1


	//   ....[193]....
        /*0d18*/ 	.word	0x00004b90
        /*0d1c*/ 	.word	0x00000000
        /*0d20*/ 	.word	0x00000370
        /*0d24*/ 	.short	0x010a
        /*0d26*/ 	.byte	0xff
	.zero		1


	//   ....[194]....
        /*0d28*/ 	.word	0x00004c90
        /*0d2c*/ 	.word	0x00000000
        /*0d30*/ 	.word	0x00000000
        /*0d34*/ 	.short	0x0101
        /*0d36*/ 	.byte	0xff
	.zero		1


	//   ....[195]....
        /*0d38*/ 	.word	0x00004d20
        /*0d3c*/ 	.word	0x000000ff
        /*0d40*/ 	.word	0x00000380
        /*0d44*/ 	.short	0x0106
        /*0d46*/ 	.byte	0x05
	.zero		1


	//   ....[196]....
        /*0d48*/ 	.word	0x00004d40
        /*0d4c*/ 	.word	0x000000ff
        /*0d50*/ 	.word	0x00000380
        /*0d54*/ 	.short	0x010a
        /*0d56*/ 	.byte	0x05
	.zero		1


	//   ....[197]....
        /*0d58*/ 	.word	0x00004dd0
        /*0d5c*/ 	.word	0x000000ff
        /*0d60*/ 	.word	0x00000380
        /*0d64*/ 	.short	0x0106
        /*0d66*/ 	.byte	0x04
	.zero		1


	//   ....[198]....
        /*0d68*/ 	.word	0x00004e10
        /*0d6c*/ 	.word	0x00000000
        /*0d70*/ 	.word	0x00000380
        /*0d74*/ 	.short	0x010a
        /*0d76*/ 	.byte	0xff
	.zero		1


	//   ....[199]....
        /*0d78*/ 	.word	0x00005050
        /*0d7c*/ 	.word	0x000000ff
        /*0d80*/ 	.word	0x00000008
        /*0d84*/ 	.short	0x010a
        /*0d86*/ 	.byte	0x06
	.zero		1


	//   ....[200]....
        /*0d88*/ 	.word	0x00005070
        /*0d8c*/ 	.word	0x000000ff
        /*0d90*/ 	.word	0x00000008
        /*0d94*/ 	.short	0x010a
        /*0d96*/ 	.byte	0x06
	.zero		1


	//   ....[201]....
        /*0d98*/ 	.word	0x00005200
        /*0d9c*/ 	.word	0x000000ff
        /*0da0*/ 	.word	0x00000008
        /*0da4*/ 	.short	0x010a
        /*0da6*/ 	.byte	0x06
	.zero		1


	//   ....[202]....
        /*0da8*/ 	.word	0x00005220
        /*0dac*/ 	.word	0x000000ff
        /*0db0*/ 	.word	0x00000008
        /*0db4*/ 	.short	0x010a
        /*0db6*/ 	.byte	0x06
	.zero		1


	//   ....[203]....
        /*0db8*/ 	.word	0x000052e0
        /*0dbc*/ 	.word	0x000000ff
        /*0dc0*/ 	.word	0x00000000
        /*0dc4*/ 	.short	0x0101
        /*0dc6*/ 	.byte	0x07
	.zero		1


	//   ....[204]....
        /*0dc8*/ 	.word	0x000055c0
        /*0dcc*/ 	.word	0x00000000
        /*0dd0*/ 	.word	0x00000370
        /*0dd4*/ 	.short	0x010a
        /*0dd6*/ 	.byte	0xff
	.zero		1


	//   ....[205]....
        /*0dd8*/ 	.word	0x00005680
        /*0ddc*/ 	.word	0x00000000
        /*0de0*/ 	.word	0x00000000
        /*0de4*/ 	.short	0x0101
        /*0de6*/ 	.byte	0xff
	.zero		1


	//   ....[206]....
        /*0de8*/ 	.word	0x00005730
        /*0dec*/ 	.word	0x000000ff
        /*0df0*/ 	.word	0x00000000
        /*0df4*/ 	.short	0x010a
        /*0df6*/ 	.byte	0x06
	.zero		1


	//   ....[207]....
        /*0df8*/ 	.word	0x00005740
        /*0dfc*/ 	.word	0x000000ff
        /*0e00*/ 	.word	0x000003b0
        /*0e04*/ 	.short	0x010a
        /*0e06*/ 	.byte	0x0b
	.zero		1


	//   ....[208]....
        /*0e08*/ 	.word	0x00005800
        /*0e0c*/ 	.word	0x000000ff
        /*0e10*/ 	.word	0x00000000
        /*0e14*/ 	.short	0x010a
        /*0e16*/ 	.byte	0x09
	.zero		1


	//   ....[209]....
        /*0e18*/ 	.word	0x00005940
        /*0e1c*/ 	.word	0x000000ff
        /*0e20*/ 	.word	0x00000000
        /*0e24*/ 	.short	0x010a
        /*0e26*/ 	.byte	0x06
	.zero		1


	//   ....[210]....
        /*0e28*/ 	.word	0x00005b40
        /*0e2c*/ 	.word	0x000000ff
        /*0e30*/ 	.word	0x00000000
        /*0e34*/ 	.short	0x010a
        /*0e36*/ 	.byte	0x07
	.zero		1


	//   ....[211]....
        /*0e38*/ 	.word	0x00005bd0
        /*0e3c*/ 	.word	0x000000ff
        /*0e40*/ 	.word	0x00000000
        /*0e44*/ 	.short	0x010a
        /*0e46*/ 	.byte	0x07
	.zero		1


	//   ....[212]....
        /*0e48*/ 	.word	0x00005c60
        /*0e4c*/ 	.word	0x000000ff
        /*0e50*/ 	.word	0x00000000
        /*0e54*/ 	.short	0x010a
        /*0e56*/ 	.byte	0x07
	.zero		1


	//   ....[213]....
        /*0e58*/ 	.word	0x00005d00
        /*0e5c*/ 	.word	0x00000000
        /*0e60*/ 	.word	0x00000000
        /*0e64*/ 	.short	0x010a
        /*0e66*/ 	.byte	0xff
	.zero		1


	//   ....[214]....
        /*0e68*/ 	.word	0x00005d40
        /*0e6c*/ 	.word	0x00000000
        /*0e70*/ 	.word	0x00000000
        /*0e74*/ 	.short	0x010a
        /*0e76*/ 	.byte	0xff
	.zero		1


	//   ....[215]....
        /*0e78*/ 	.word	0x00005db0
        /*0e7c*/ 	.word	0x000000ff
        /*0e80*/ 	.word	0x00000000
        /*0e84*/ 	.short	0x0101
        /*0e86*/ 	.byte	0x05
	.zero		1


	//   ....[216]....
        /*0e88*/ 	.word	0x00005df0
        /*0e8c*/ 	.word	0x000000ff
        /*0e90*/ 	.word	0x000003f0
        /*0e94*/ 	.short	0x010a
        /*0e96*/ 	.byte	0x08
	.zero		1


	//   ....[217]....
        /*0e98*/ 	.word	0x00005e40
        /*0e9c*/ 	.word	0x000000ff
        /*0ea0*/ 	.word	0x00000000
        /*0ea4*/ 	.short	0x0101
        /*0ea6*/ 	.byte	0x05
	.zero		1


	//   ....[218]....
        /*0ea8*/ 	.word	0x00006270
        /*0eac*/ 	.word	0x00000000
        /*0eb0*/ 	.word	0x00000370
        /*0eb4*/ 	.short	0x010a
        /*0eb6*/ 	.byte	0xff
	.zero		1


	//   ....[219]....
        /*0eb8*/ 	.word	0x00006330
        /*0ebc*/ 	.word	0x00000000
        /*0ec0*/ 	.word	0x00000000
        /*0ec4*/ 	.short	0x0101
        /*0ec6*/ 	.byte	0xff
	.zero		1


	//   ....[220]....
        /*0ec8*/ 	.word	0x00006650
        /*0ecc*/ 	.word	0x000000ff
        /*0ed0*/ 	.word	0x00000368
        /*0ed4*/ 	.short	0x010a
        /*0ed6*/ 	.byte	0x07
	.zero		1


	//   ....[221]....
        /*0ed8*/ 	.word	0x00006840
        /*0edc*/ 	.word	0x000000ff
        /*0ee0*/ 	.word	0x00000350
        /*0ee4*/ 	.short	0x010a
        /*0ee6*/ 	.byte	0x07
	.zero		1


	//   ....[222]....
        /*0ee8*/ 	.word	0x00006aa0
        /*0eec*/ 	.word	0x000000ff
        /*0ef0*/ 	.word	0x00000340
        /*0ef4*/ 	.short	0x010b
        /*0ef6*/ 	.byte	0x07
	.zero		1


	//   ....[223]....
        /*0ef8*/ 	.word	0x00006b10
        /*0efc*/ 	.word	0x000000ff
        /*0f00*/ 	.word	0x00000000
        /*0f04*/ 	.short	0x0101
        /*0f06*/ 	.byte	0x0e
	.zero		1


	//   ....[224]....
        /*0f08*/ 	.word	0x00006b50
        /*0f0c*/ 	.word	0x000000ff
        /*0f10*/ 	.word	0x00000358
        /*0f14*/ 	.short	0x010a
        /*0f16*/ 	.byte	0x07
	.zero		1


	//   ....[225]....
        /*0f18*/ 	.word	0x00006d80
        /*0f1c*/ 	.word	0x000000ff
        /*0f20*/ 	.word	0x00000348
        /*0f24*/ 	.short	0x010b
        /*0f26*/ 	.byte	0x07
	.zero		1


	//   ....[226]....
        /*0f28*/ 	.word	0x00006da0
        /*0f2c*/ 	.word	0x000000ff
        /*0f30*/ 	.word	0x00000000
        /*0f34*/ 	.short	0x0101
        /*0f36*/ 	.byte	0x0d
	.zero		1


	//   ....[227]....
        /*0f38*/ 	.word	0x00006dd0
        /*0f3c*/ 	.word	0x000000ff
        /*0f40*/ 	.word	0x00000350
        /*0f44*/ 	.short	0x010a
        /*0f46*/ 	.byte	0x07
	.zero		1


	//   ....[228]....
        /*0f48*/ 	.word	0x00006e10
        /*0f4c*/ 	.word	0x00000000
        /*0f50*/ 	.word	0x00000358
        /*0f54*/ 	.short	0x010a
        /*0f56*/ 	.byte	0xff
	.zero		1


	//   ....[229]....
        /*0f58*/ 	.word	0x00007150
        /*0f5c*/ 	.word	0x00000000
        /*0f60*/ 	.word	0x00000370
        /*0f64*/ 	.short	0x010a
        /*0f66*/ 	.byte	0xff
	.zero		1


	//   ....[230]....
        /*0f68*/ 	.word	0x00007260
        /*0f6c*/ 	.word	0x00000000
        /*0f70*/ 	.word	0x00000000
        /*0f74*/ 	.short	0x0101
        /*0f76*/ 	.byte	0xff
	.zero		1


	//   ....[231]....
        /*0f78*/ 	.word	0x00007c70
        /*0f7c*/ 	.word	0x00000003
        /*0f80*/ 	.word	0x00000340
        /*0f84*/ 	.short	0x010a
        /*0f86*/ 	.byte	0xff
	.zero		1


	//   ....[232]....
        /*0f88*/ 	.word	0x00007cc0
        /*0f8c*/ 	.word	0x0000006e
        /*0f90*/ 	.word	0x00000390
        /*0f94*/ 	.short	0x010a
        /*0f96*/ 	.byte	0xff
	.zero		1


	//   ....[233]....
        /*0f98*/ 	.word	0x00007de0
        /*0f9c*/ 	.word	0x00000003
        /*0fa0*/ 	.word	0x00000340
        /*0fa4*/ 	.short	0x010a
        /*0fa6*/ 	.byte	0xff
	.zero		1


	//   ....[234]....
        /*0fa8*/ 	.word	0x00007f00
        /*0fac*/ 	.word	0x00000000
        /*0fb0*/ 	.word	0x00000000
        /*0fb4*/ 	.short	0x0101
        /*0fb6*/ 	.byte	0xff
	.zero		1


	//   ....[235]....
        /*0fb8*/ 	.word	0x00007f80
        /*0fbc*/ 	.word	0x0000006e
        /*0fc0*/ 	.word	0x00000390
        /*0fc4*/ 	.short	0x010a
        /*0fc6*/ 	.byte	0xff
	.zero		1


	//   ....[236]....
        /*0fc8*/ 	.word	0x00008b50
        /*0fcc*/ 	.word	0x0000004b
        /*0fd0*/ 	.word	0x00000340
        /*0fd4*/ 	.short	0x010a
        /*0fd6*/ 	.byte	0xff
	.zero		1


	//   ....[237]....
        /*0fd8*/ 	.word	0x00008c00
        /*0fdc*/ 	.word	0x0000004b
        /*0fe0*/ 	.word	0x00000340
        /*0fe4*/ 	.short	0x010a
        /*0fe6*/ 	.byte	0xff
	.zero		1


	//   ....[238]....
        /*0fe8*/ 	.word	0x00008d20
        /*0fec*/ 	.word	0x00000000
        /*0ff0*/ 	.word	0x00000000
        /*0ff4*/ 	.short	0x0101
        /*0ff6*/ 	.byte	0xff
	.zero		1


	//   ....[239]....
        /*0ff8*/ 	.word	0x00008fe0
        /*0ffc*/ 	.word	0x0000006e
        /*1000*/ 	.word	0x00000000
        /*1004*/ 	.short	0x0101
        /*1006*/ 	.byte	0xff
	.zero		1


	//   ....[240]....
        /*1008*/ 	.word	0x00009a40
        /*100c*/ 	.word	0x00000003
        /*1010*/ 	.word	0x000003e0
        /*1014*/ 	.short	0x010a
        /*1016*/ 	.byte	0xff
	.zero		1


	//   ....[241]....
        /*1018*/ 	.word	0x00009aa0
        /*101c*/ 	.word	0x00000002
        /*1020*/ 	.word	0x000001a0
        /*1024*/ 	.short	0x010a
        /*1026*/ 	.byte	0xff
	.zero		1


	//   ....[242]....
        /*1028*/ 	.word	0x00009b00
        /*102c*/ 	.word	0x00000002
        /*1030*/ 	.word	0x000001a0
        /*1034*/ 	.short	0x010a
        /*1036*/ 	.byte	0xff
	.zero		1


	//   ....[243]....
        /*1038*/ 	.word	0x00009b50
        /*103c*/ 	.word	0x00000002
        /*1040*/ 	.word	0x00000370
        /*1044*/ 	.short	0x010a
        /*1046*/ 	.byte	0xff
	.zero		1


	//   ....[244]....
        /*1048*/ 	.word	0x00009bb0
        /*104c*/ 	.word	0x00000000
        /*1050*/ 	.word	0x00000000
        /*1054*/ 	.short	0x010a
        /*1056*/ 	.byte	0xff
	.zero		1


	//   ....[245]....
        /*1058*/ 	.word	0x00009c10
        /*105c*/ 	.word	0x00000000
        /*1060*/ 	.word	0x00000000
        /*1064*/ 	.short	0x010a
        /*1066*/ 	.byte	0xff
	.zero		1


	//   ....[246]....
        /*1068*/ 	.word	0x00009c70
        /*106c*/ 	.word	0x00000000
        /*1070*/ 	.word	0x00000000
        /*1074*/ 	.short	0x010a
        /*1076*/ 	.byte	0xff
	.zero		1


	//   ....[247]....
        /*1078*/ 	.word	0x00009cd0
        /*107c*/ 	.word	0x00000000
        /*1080*/ 	.word	0x00000000
        /*1084*/ 	.short	0x010a
        /*1086*/ 	.byte	0xff
	.zero		1


	//   ....[248]....
        /*1088*/ 	.word	0x00009d30
        /*108c*/ 	.word	0x00000000
        /*1090*/ 	.word	0x00000000
        /*1094*/ 	.short	0x010a
        /*1096*/ 	.byte	0xff
	.zero		1


	//   ....[249]....
        /*1098*/ 	.word	0x00009d90
        /*109c*/ 	.word	0x00000000
        /*10a0*/ 	.word	0x00000000
        /*10a4*/ 	.short	0x010a
        /*10a6*/ 	.byte	0xff
	.zero		1


	//   ....[250]....
        /*10a8*/ 	.word	0x00009df0
        /*10ac*/ 	.word	0x00000000
        /*10b0*/ 	.word	0x00000000
        /*10b4*/ 	.short	0x010a
        /*10b6*/ 	.byte	0xff
	.zero		1


	//   ....[251]....
        /*10b8*/ 	.word	0x00009e50
        /*10bc*/ 	.word	0x00000000
        /*10c0*/ 	.word	0x00000000
        /*10c4*/ 	.short	0x010a
        /*10c6*/ 	.byte	0xff
	.zero		1


	//   ....[252]....
        /*10c8*/ 	.word	0x00009eb0
        /*10cc*/ 	.word	0x00000000
        /*10d0*/ 	.word	0x00000000
        /*10d4*/ 	.short	0x010a
        /*10d6*/ 	.byte	0xff
	.zero		1


	//   ....[253]....
        /*10d8*/ 	.word	0x00009f10
        /*10dc*/ 	.word	0x00000000
        /*10e0*/ 	.word	0x00000000
        /*10e4*/ 	.short	0x010a
        /*10e6*/ 	.byte	0xff
	.zero		1


	//   ....[254]....
        /*10e8*/ 	.word	0x00009f70
        /*10ec*/ 	.word	0x00000000
        /*10f0*/ 	.word	0x00000000
        /*10f4*/ 	.short	0x010a
        /*10f6*/ 	.byte	0xff
	.zero		1


	//   ....[255]....
        /*10f8*/ 	.word	0x00009fd0
        /*10fc*/ 	.word	0x00000000
        /*1100*/ 	.word	0x00000000
        /*1104*/ 	.short	0x010a
        /*1106*/ 	.byte	0xff
	.zero		1


	//   ....[0]....
        /*1108*/ 	.word	0x0000a030
        /*110c*/ 	.word	0x00000000
        /*1110*/ 	.word	0x00000000
        /*1114*/ 	.short	0x010a
        /*1116*/ 	.byte	0xff
	.zero		1


	//   ....[1]....
        /*1118*/ 	.word	0x0000a090
        /*111c*/ 	.word	0x00000000
        /*1120*/ 	.word	0x00000000
        /*1124*/ 	.short	0x010a
        /*1126*/ 	.byte	0xff
	.zero		1


	//   ....[2]....
        /*1128*/ 	.word	0x0000a0f0
        /*112c*/ 	.word	0x00000000
        /*1130*/ 	.word	0x00000000
        /*1134*/ 	.short	0x010a
        /*1136*/ 	.byte	0xff
	.zero		1


	//   ....[3]....
        /*1138*/ 	.word	0x0000a150
        /*113c*/ 	.word	0x00000000
        /*1140*/ 	.word	0x00000000
        /*1144*/ 	.short	0x010a
        /*1146*/ 	.byte	0xff
	.zero		1


	//   ....[4]....
        /*1148*/ 	.word	0x0000a1b0
        /*114c*/ 	.word	0x00000000
        /*1150*/ 	.word	0x00000000
        /*1154*/ 	.short	0x010a
        /*1156*/ 	.byte	0xff
	.zero		1


	//   ....[5]....
        /*1158*/ 	.word	0x0000a210
        /*115c*/ 	.word	0x00000000
        /*1160*/ 	.word	0x00000000
        /*1164*/ 	.short	0x010a
        /*1166*/ 	.byte	0xff
	.zero		1


	//   ....[6]....
        /*1168*/ 	.word	0x0000a270
        /*116c*/ 	.word	0x00000000
        /*1170*/ 	.word	0x00000000
        /*1174*/ 	.short	0x010a
        /*1176*/ 	.byte	0xff
	.zero		1


	//   ....[7]....
        /*1178*/ 	.word	0x0000a2d0
        /*117c*/ 	.word	0x00000000
        /*1180*/ 	.word	0x00000000
        /*1184*/ 	.short	0x010a
        /*1186*/ 	.byte	0xff
	.zero		1


	//   ....[8]....
        /*1188*/ 	.word	0x0000a330
        /*118c*/ 	.word	0x00000000
        /*1190*/ 	.word	0x00000000
        /*1194*/ 	.short	0x010a
        /*1196*/ 	.byte	0xff
	.zero		1


	//   ....[9]....
        /*1198*/ 	.word	0x0000a390
        /*119c*/ 	.word	0x00000000
        /*11a0*/ 	.word	0x00000000
        /*11a4*/ 	.short	0x010a
        /*11a6*/ 	.byte	0xff
	.zero		1


	//   ....[10]....
        /*11a8*/ 	.word	0x0000a3f0
        /*11ac*/ 	.word	0x00000000
        /*11b0*/ 	.word	0x00000000
        /*11b4*/ 	.short	0x010a
        /*11b6*/ 	.byte	0xff
	.zero		1


	//   ....[11]....
        /*11b8*/ 	.word	0x0000a450
        /*11bc*/ 	.word	0x00000000
        /*11c0*/ 	.word	0x00000000
        /*11c4*/ 	.short	0x010a
        /*11c6*/ 	.byte	0xff
	.zero		1


	//   ....[12]....
        /*11c8*/ 	.word	0x0000a4b0
        /*11cc*/ 	.word	0x00000000
        /*11d0*/ 	.word	0x00000000
        /*11d4*/ 	.short	0x010a
        /*11d6*/ 	.byte	0xff
	.zero		1


	//   ....[13]....
        /*11d8*/ 	.word	0x0000a510
        /*11dc*/ 	.word	0x00000000
        /*11e0*/ 	.word	0x00000000
        /*11e4*/ 	.short	0x010a
        /*11e6*/ 	.byte	0xff
	.zero		1


	//   ....[14]....
        /*11e8*/ 	.word	0x0000a570
        /*11ec*/ 	.word	0x00000000
        /*11f0*/ 	.word	0x00000000
        /*11f4*/ 	.short	0x010a
        /*11f6*/ 	.byte	0xff
	.zero		1


	//   ....[15]....
        /*11f8*/ 	.word	0x0000a5d0
        /*11fc*/ 	.word	0x00000000
        /*1200*/ 	.word	0x00000000
        /*1204*/ 	.short	0x010a
        /*1206*/ 	.byte	0xff
	.zero		1


	//   ....[16]....
        /*1208*/ 	.word	0x0000a630
        /*120c*/ 	.word	0x00000000
        /*1210*/ 	.word	0x00000000
        /*1214*/ 	.short	0x010a
        /*1216*/ 	.byte	0xff
	.zero		1


	//   ....[17]....
        /*1218*/ 	.word	0x0000a690
        /*121c*/ 	.word	0x00000000
        /*1220*/ 	.word	0x00000000
        /*1224*/ 	.short	0x010a
        /*1226*/ 	.byte	0xff
	.zero		1


	//   ....[18]....
        /*1228*/ 	.word	0x0000a6f0
        /*122c*/ 	.word	0x00000000
        /*1230*/ 	.word	0x00000000
        /*1234*/ 	.short	0x010a
        /*1236*/ 	.byte	0xff
	.zero		1


	//   ....[19]....
        /*1238*/ 	.word	0x0000a750
        /*123c*/ 	.word	0x00000000
        /*1240*/ 	.word	0x00000000
        /*1244*/ 	.short	0x010a
        /*1246*/ 	.byte	0xff
	.zero		1


	//   ....[20]....
        /*1248*/ 	.word	0x0000a7b0
        /*124c*/ 	.word	0x00000000
        /*1250*/ 	.word	0x00000000
        /*1254*/ 	.short	0x010a
        /*1256*/ 	.byte	0xff
	.zero		1


	//   ....[21]....
        /*1258*/ 	.word	0x0000a810
        /*125c*/ 	.word	0x00000000
        /*1260*/ 	.word	0x00000000
        /*1264*/ 	.short	0x010a
        /*1266*/ 	.byte	0xff
	.zero		1


	//   ....[22]....
        /*1268*/ 	.word	0x0000a870
        /*126c*/ 	.word	0x00000000
        /*1270*/ 	.word	0x00000000
        /*1274*/ 	.short	0x010a
        /*1276*/ 	.byte	0xff
	.zero		1


	//   ....[23]....
        /*1278*/ 	.word	0x0000a8d0
        /*127c*/ 	.word	0x00000000
        /*1280*/ 	.word	0x00000000
        /*1284*/ 	.short	0x010a
        /*1286*/ 	.byte	0xff
	.zero		1


	//   ....[24]....
        /*1288*/ 	.word	0x0000a930
        /*128c*/ 	.word	0x00000000
        /*1290*/ 	.word	0x00000000
        /*1294*/ 	.short	0x010a
        /*1296*/ 	.byte	0xff
	.zero		1


	//   ....[25]....
        /*1298*/ 	.word	0x0000a990
        /*129c*/ 	.word	0x00000000
        /*12a0*/ 	.word	0x00000000
        /*12a4*/ 	.short	0x010a
        /*12a6*/ 	.byte	0xff
	.zero		1


	//   ....[26]....
        /*12a8*/ 	.word	0x0000a9f0
        /*12ac*/ 	.word	0x00000000
        /*12b0*/ 	.word	0x00000000
        /*12b4*/ 	.short	0x010a
        /*12b6*/ 	.byte	0xff
	.zero		1


	//   ....[27]....
        /*12b8*/ 	.word	0x0000aa50
        /*12bc*/ 	.word	0x00000000
        /*12c0*/ 	.word	0x00000000
        /*12c4*/ 	.short	0x010a
        /*12c6*/ 	.byte	0xff
	.zero		1


	//   ....[28]....
        /*12c8*/ 	.word	0x0000aab0
        /*12cc*/ 	.word	0x00000000
        /*12d0*/ 	.word	0x00000000
        /*12d4*/ 	.short	0x010a
        /*12d6*/ 	.byte	0xff
	.zero		1


	//   ....[29]....
        /*12d8*/ 	.word	0x0000ab10
        /*12dc*/ 	.word	0x00000000
        /*12e0*/ 	.word	0x00000000
        /*12e4*/ 	.short	0x010a
        /*12e6*/ 	.byte	0xff
	.zero		1


	//   ....[30]....
        /*12e8*/ 	.word	0x0000ab70
        /*12ec*/ 	.word	0x00000000
        /*12f0*/ 	.word	0x00000000
        /*12f4*/ 	.short	0x010a
        /*12f6*/ 	.byte	0xff
	.zero		1


	//   ....[31]....
        /*12f8*/ 	.word	0x0000abd0
        /*12fc*/ 	.word	0x00000000
        /*1300*/ 	.word	0x00000000
        /*1304*/ 	.short	0x010a
        /*1306*/ 	.byte	0xff
	.zero		1


	//   ....[32]....
        /*1308*/ 	.word	0x0000ac30
        /*130c*/ 	.word	0x00000000
        /*1310*/ 	.word	0x00000000
        /*1314*/ 	.short	0x010a
        /*1316*/ 	.byte	0xff
	.zero		1


	//   ....[33]....
        /*1318*/ 	.word	0x0000ac90
        /*131c*/ 	.word	0x00000000
        /*1320*/ 	.word	0x00000000
        /*1324*/ 	.short	0x010a
        /*1326*/ 	.byte	0xff
	.zero		1


	//   ....[34]....
        /*1328*/ 	.word	0x0000acf0
        /*132c*/ 	.word	0x00000000
        /*1330*/ 	.word	0x00000000
        /*1334*/ 	.short	0x010a
        /*1336*/ 	.byte	0xff
	.zero		1


	//   ....[35]....
        /*1338*/ 	.word	0x0000ad50
        /*133c*/ 	.word	0x00000000
        /*1340*/ 	.word	0x00000000
        /*1344*/ 	.short	0x010a
        /*1346*/ 	.byte	0xff
	.zero		1


	//   ....[36]....
        /*1348*/ 	.word	0x0000adb0
        /*134c*/ 	.word	0x00000000
        /*1350*/ 	.word	0x00000000
        /*1354*/ 	.short	0x010a
        /*1356*/ 	.byte	0xff
	.zero		1


	//   ....[37]....
        /*1358*/ 	.word	0x0000ae10
        /*135c*/ 	.word	0x00000000
        /*1360*/ 	.word	0x00000000
        /*1364*/ 	.short	0x010a
        /*1366*/ 	.byte	0xff
	.zero		1


	//   ....[38]....
        /*1368*/ 	.word	0x0000ae70
        /*136c*/ 	.word	0x00000000
        /*1370*/ 	.word	0x00000000
        /*1374*/ 	.short	0x010a
        /*1376*/ 	.byte	0xff
	.zero		1


	//   ....[39]....
        /*1378*/ 	.word	0x0000aec0
        /*137c*/ 	.word	0x00000000
        /*1380*/ 	.word	0x000003d0
        /*1384*/ 	.short	0x010a
        /*1386*/ 	.byte	0xff
	.zero		1


	//   ....[40]....
        /*1388*/ 	.word	0x0000af20
        /*138c*/ 	.word	0x00000000
        /*1390*/ 	.word	0x00000380
        /*1394*/ 	.short	0x010a
        /*1396*/ 	.byte	0xff
	.zero		1


	//   ....[41]....
        /*1398*/ 	.word	0x0000af70
        /*139c*/ 	.word	0x00000000
        /*13a0*/ 	.word	0x00000370
        /*13a4*/ 	.short	0x010a
        /*13a6*/ 	.byte	0xff
	.zero		1


	//   ....[42]....
        /*13a8*/ 	.word	0x0000afd0
        /*13ac*/ 	.word	0x00000000
        /*13b0*/ 	.word	0x00000380
        /*13b4*/ 	.short	0x010a
        /*13b6*/ 	.byte	0xff
	.zero		1


	//   ....[43]....
        /*13b8*/ 	.word	0x0000b030
        /*13bc*/ 	.word	0x00000004
        /*13c0*/ 	.word	0x00000008
        /*13c4*/ 	.short	0x010a
        /*13c6*/ 	.byte	0xff
	.zero		1


	//   ....[44]....
        /*13c8*/ 	.word	0x0000b110
        /*13cc*/ 	.word	0x00000002
        /*13d0*/ 	.word	0x00000008
        /*13d4*/ 	.short	0x010a
        /*13d6*/ 	.byte	0xff
	.zero		1


	//   ....[45]....
        /*13d8*/ 	.word	0x0000b160
        /*13dc*/ 	.word	0x00000000
        /*13e0*/ 	.word	0x00000370
        /*13e4*/ 	.short	0x010a
        /*13e6*/ 	.byte	0xff
	.zero		1


	//   ....[46]....
        /*13e8*/ 	.word	0x0000b1c0
        /*13ec*/ 	.word	0x00000000
        /*13f0*/ 	.word	0x000003b0
        /*13f4*/ 	.short	0x010a
        /*13f6*/ 	.byte	0xff
	.zero		1


	//   ....[47]....
        /*13f8*/ 	.word	0x0000b220
        /*13fc*/ 	.word	0x00000000
        /*1400*/ 	.word	0x00000000
        /*1404*/ 	.short	0x010a
        /*1406*/ 	.byte	0xff
	.zero		1


	//   ....[48]....
        /*1408*/ 	.word	0x0000b280
        /*140c*/ 	.word	0x00000000
        /*1410*/ 	.word	0x00000000
        /*1414*/ 	.short	0x010a
        /*1416*/ 	.byte	0xff
	.zero		1


	//   ....[49]....
        /*1418*/ 	.word	0x0000b2e0
        /*141c*/ 	.word	0x00000000
        /*1420*/ 	.word	0x00000000
        /*1424*/ 	.short	0x010a
        /*1426*/ 	.byte	0xff
	.zero		1


	//   ....[50]....
        /*1428*/ 	.word	0x0000b340
        /*142c*/ 	.word	0x00000000
        /*1430*/ 	.word	0x00000000
        /*1434*/ 	.short	0x010a
        /*1436*/ 	.byte	0xff
	.zero		1


	//   ....[51]....
        /*1438*/ 	.word	0x0000b3a0
        /*143c*/ 	.word	0x00000000
        /*1440*/ 	.word	0x000003f0
        /*1444*/ 	.short	0x010a
        /*1446*/ 	.byte	0xff
	.zero		1


	//   ....[52]....
        /*1448*/ 	.word	0x0000b3f0
        /*144c*/ 	.word	0x00000000
        /*1450*/ 	.word	0x00000370
        /*1454*/ 	.short	0x010a
        /*1456*/ 	.byte	0xff
	.zero		1


	//   ....[53]....
        /*1458*/ 	.word	0x0000b450
        /*145c*/ 	.word	0x00000000
        /*1460*/ 	.word	0x00000368
        /*1464*/ 	.short	0x010a
        /*1466*/ 	.byte	0xff
	.zero		1


	//   ....[54]....
        /*1468*/ 	.word	0x0000b4b0
        /*146c*/ 	.word	0x00000003
        /*1470*/ 	.word	0x00000350
        /*1474*/ 	.short	0x010a
        /*1476*/ 	.byte	0xff
	.zero		1


	//   ....[55]....
        /*1478*/ 	.word	0x0000b510
        /*147c*/ 	.word	0x00000003
        /*1480*/ 	.word	0x00000358
        /*1484*/ 	.short	0x010a
        /*1486*/ 	.byte	0xff
	.zero		1


	//   ....[56]....
        /*1488*/ 	.word	0x0000b570
        /*148c*/ 	.word	0x00000000
        /*1490*/ 	.word	0x00000350
        /*1494*/ 	.short	0x010a
        /*1496*/ 	.byte	0xff
	.zero		1


	//   ....[57]....
        /*1498*/ 	.word	0x0000b5c0
        /*149c*/ 	.word	0x00000000
        /*14a0*/ 	.word	0x00000370
        /*14a4*/ 	.short	0x010a
        /*14a6*/ 	.byte	0xff
	.zero		1


	//   ....[58]....
        /*14a8*/ 	.word	0x0000b610
        /*14ac*/ 	.word	0x00000003
        /*14b0*/ 	.word	0x00000340
        /*14b4*/ 	.short	0x010a
        /*14b6*/ 	.byte	0xff
	.zero		1


	//   ....[59]....
        /*14b8*/ 	.word	0x0000b660
        /*14bc*/ 	.word	0x0000006e
        /*14c0*/ 	.word	0x00000390
        /*14c4*/ 	.short	0x010a
        /*14c6*/ 	.byte	0xff
	.zero		1


	//   ....[60]....
        /*14c8*/ 	.word	0x0000b6b0
        /*14cc*/ 	.word	0x0000004b
        /*14d0*/ 	.word	0x00000340
        /*14d4*/ 	.short	0x010a
        /*14d6*/ 	.byte	0xff
	.zero		1


	//----- nvinfo : EIATTR_NUM_MBARRIERS
	.align		4
.L_47:
        /*14d8*/ 	.byte	0x03, 0x38
        /*14da*/ 	.short	0x007f


	//----- nvinfo : EIATTR_EXIT_INSTR_OFFSETS
	.align		4
        /*14dc*/ 	.byte	0x04, 0x1c
        /*14de*/ 	.short	(.L_49 - .L_48)


	//   ....[0]....
.L_48:
        /*14e0*/ 	.word	0x000048e0


	//   ....[1]....
        /*14e4*/ 	.word	0x00004de0


	//   ....[2]....
        /*14e8*/ 	.word	0x00004e40


	//   ....[3]....
        /*14ec*/ 	.word	0x00006070


	//   ....[4]....
        /*14f0*/ 	.word	0x00006e40


	//   ....[5]....
        /*14f4*/ 	.word	0x00006e80


	//   ....[6]....
        /*14f8*/ 	.word	0x00009a30


	//----- nvinfo : EIATTR_MAX_THREADS
	.align		4
.L_49:
        /*14fc*/ 	.byte	0x04, 0x05
        /*14fe*/ 	.short	(.L_51 - .L_50)
.L_50:
        /*1500*/ 	.word	0x00000100
        /*1504*/ 	.word	0x00000001
        /*1508*/ 	.word	0x00000001


	//----- nvinfo : EIATTR_CRS_STACK_SIZE
	.align		4
.L_51:
        /*150c*/ 	.byte	0x04, 0x1e
        /*150e*/ 	.short	(.L_53 - .L_52)
.L_52:
        /*1510*/ 	.word	0x00000000


	//----- nvinfo : EIATTR_CBANK_PARAM_SIZE
	.align		4
.L_53:
        /*1514*/ 	.byte	0x03, 0x19
        /*1516*/ 	.short	0x0800


	//----- nvinfo : EIATTR_PARAM_CBANK
	.align		4
        /*1518*/ 	.byte	0x04, 0x0a
        /*151a*/ 	.short	(.L_55 - .L_54)
	.align		4
.L_54:
        /*151c*/ 	.word	index@(.nv.constant0._ZN7cutlass13device_kernelINS_4gemm6kernel13GemmUniversalIN4cute5tupleIJiiiiEEENS1_10collective13CollectiveMmaINS1_35MainloopSm100TmaUmmaWarpSpecializedILi52ELi2ELi4ENS5_IJNS4_1CILi2EEENSA_ILi1EEESC_EEEEENS5_IJNSA_ILi128EEESF_NSA_ILi32EEEEEEaNS5_IJlSC_lEEEaSI_NS4_8TiledMMAINS4_8MMA_AtomIJNS4_21SM100_MMA_S8_2x1SM_SSIaaiLi128ELi128ELNS4_4UMMA5MajorE0ELSN_0ELNSM_8SaturateE0EEEEEENS4_6LayoutINS5_IJSC_SC_SC_EEENS5_IJNSA_ILi0EEEST_ST_EEEEENS5_IJNS4_10UnderscoreESW_SW_EEEEENS4_18SM100_TMA_2SM_LOADENS4_14ComposedLayoutINS4_7SwizzleILi1ELi4ELi3EEENS4_18smem_ptr_flag_bitsILi8EEENSR_INS5_IJNSA_ILi8EEESG_EEENS5_IJSG_SC_EEEEEEEvNS4_8identityESZ_S19_vS1A_EENS_8epilogue10collective18CollectiveEpilogueINS1C_23Sm100TmaWarpSpecializedILi2ELi2ELi32ELb0ELb0EEEJNS5_IJNSA_ILi64EEESF_SG_EEENS5_IJNSR_IS1H_SC_EENSR_INS5_IJSG_SB_EEENS5_IJSC_S1H_EEEEEEEEaSI_aSI_NS1C_6fusion15FusionCallbacksIS1G_NS1O_17LinearCombinationIaiaiLNS_15FloatRoundStyleE2EEES1I_S1N_JEEENS4_5SM1004TMEM4LOAD26SM100_TMEM_LOAD_32dp32b32xENS4_13SM90_TMA_LOADES19_NS4_39AutoVectorizingCopyWithAssumedAlignmentILi128EEENS4_14SM90_TMA_STOREES19_S20_S20_EEEvvEEEEvNT_6ParamsE)
        /*1520*/ 	.short	0x0380
        /*1522*/ 	.short	0x0800


	//----- nvinfo : EIATTR_SW_WAR
	.align		4
.L_55:
        /*1524*/ 	.byte	0x04, 0x36
        /*1526*/ 	.short	(.L_57 - .L_56)
.L_56:
        /*1528*/ 	.word	0x00000008
.L_57:


//--------------------- .nv.callgraph             --------------------------
	.section	.nv.callgraph,"",@"SHT_CUDA_CALLGRAPH"
	.align	4
	.sectionentsize	8
	.align		4
        /*0000*/ 	.word	0x00000000
	.align		4
        /*0004*/ 	.word	0xffffffff
	.align		4
        /*0008*/ 	.word	index@(_ZN7cutlass13device_kernelINS_4gemm6kernel13GemmUniversalIN4cute5tupleIJiiiiEEENS1_10collective13CollectiveMmaINS1_35MainloopSm100TmaUmmaWarpSpecializedILi52ELi2ELi4ENS5_IJNS4_1CILi2EEENSA_ILi1EEESC_EEEEENS5_IJNSA_ILi128EEESF_NSA_ILi32EEEEEEaNS5_IJlSC_lEEEaSI_NS4_8TiledMMAINS4_8MMA_AtomIJNS4_21SM100_MMA_S8_2x1SM_SSIaaiLi128ELi128ELNS4_4UMMA5MajorE0ELSN_0ELNSM_8SaturateE0EEEEEENS4_6LayoutINS5_IJSC_SC_SC_EEENS5_IJNSA_ILi0EEEST_ST_EEEEENS5_IJNS4_10UnderscoreESW_SW_EEEEENS4_18SM100_TMA_2SM_LOADENS4_14ComposedLayoutINS4_7SwizzleILi1ELi4ELi3EEENS4_18smem_ptr_flag_bitsILi8EEENSR_INS5_IJNSA_ILi8EEESG_EEENS5_IJSG_SC_EEEEEEEvNS4_8identityESZ_S19_vS1A_EENS_8epilogue10collective18CollectiveEpilogueINS1C_23Sm100TmaWarpSpecializedILi2ELi2ELi32ELb0ELb0EEEJNS5_IJNSA_ILi64EEESF_SG_EEENS5_IJNSR_IS1H_SC_EENSR_INS5_IJSG_SB_EEENS5_IJSC_S1H_EEEEEEEEaSI_aSI_NS1C_6fusion15FusionCallbacksIS1G_NS1O_17LinearCombinationIaiaiLNS_15FloatRoundStyleE2EEES1I_S1N_JEEENS4_5SM1004TMEM4LOAD26SM100_TMEM_LOAD_32dp32b32xENS4_13SM90_TMA_LOADES19_NS4_39AutoVectorizingCopyWithAssumedAlignmentILi128EEENS4_14SM90_TMA_STOREES19_S20_S20_EEEvvEEEEvNT_6ParamsE)
	.align		4
        /*000c*/ 	.word	index@(__assertfail)
	.align		4
        /*0010*/ 	.word	0x00000000
	.align		4
        /*0014*/ 	.word	0xfffffffe
	.align		4
        /*0018*/ 	.word	0x00000000
	.align		4
        /*001c*/ 	.word	0xfffffffd
	.align		4
        /*0020*/ 	.word	0x00000000
	.align		4
        /*0024*/ 	.word	0xfffffffc


//--------------------- .nv.constant4             --------------------------
	.section	.nv.constant4,"a",@progbits
	.align	8
	.align		8
.nv.constant4:
        /*0000*/ 	.dword	__assertfail
	.align		8
        /*0008*/ 	.dword	__unnamed_1
	.align		8
        /*0010*/ 	.dword	__unnamed_2
	.align		8
        /*0018*/ 	.dword	_ZN40_INTERNAL_459b2358_4_k_cu_d7df3481_108704cuda3std3__45__cpo5beginE
	.align		8
        /*0020*/ 	.dword	_ZN40_INTERNAL_459b2358_4_k_cu_d7df3481_108704cuda3std3__45__cpo3endE
	.align		8
        /*0028*/ 	.dword	_ZN40_INTERNAL_459b2358_4_k_cu_d7df3481_108704cuda3std3__45__cpo6cbeginE
	.align		8
        /*0030*/ 	.dword	_ZN40_INTERNAL_459b2358_4_k_cu_d7df3481_108704cuda3std3__45__cpo4cendE
	.align		8
        /*0038*/ 	.dword	_ZN40_INTERNAL_459b2358_4_k_cu_d7df3481_108704cuda3std3__442_GLOBAL__N__459b2358_4_k_cu_d7df3481_108706ignoreE
	.align		8
        /*0040*/ 	.dword	_ZN40_INTERNAL_459b2358_4_k_cu_d7df3481_108704cuda3std3__419piecewise_constructE
	.align		8
        /*0048*/ 	.dword	_ZN40_INTERNAL_459b2358_4_k_cu_d7df3481_108704cuda3std3__48in_placeE
	.align		8
        /*0050*/ 	.dword	_ZN40_INTERNAL_459b2358_4_k_cu_d7df3481_108704cuda3std6ranges3__45__cpo4swapE
	.align		8
        /*0058*/ 	.dword	_ZN40_INTERNAL_459b2358_4_k_cu_d7df3481_108704cuda3std6ranges3__45__cpo9iter_moveE
	.align		8
        /*0060*/ 	.dword	_ZN40_INTERNAL_459b2358_4_k_cu_d7df3481_108704cute7productE
	.align		8
        /*0068*/ 	.dword	_ZN40_INTERNAL_459b2358_4_k_cu_d7df3481_108704cute1_E
	.align		8
        /*0070*/ 	.dword	$str$25
	.align		8
        /*0078*/ 	.dword	$str$26
	.align		8
        /*0080*/ 	.dword	$str$27
	.align		8
        /*0088*/ 	.dword	$str$28


//--------------------- .text._ZN7cutlass13device_kernelINS_4gemm6kernel13GemmUniversalIN4cute5tupleIJiiiiEEENS1_10collective13CollectiveMmaINS1_35MainloopSm100TmaUmmaWarpSpecializedILi52ELi2ELi4ENS5_IJNS4_1CILi2EEENSA_ILi1EEESC_EEEEENS5_IJNSA_ILi128EEESF_NSA_ILi32EEEEEEaNS5_IJlSC_lEEEaSI_NS4_8TiledMMAINS4_8MMA_AtomIJNS4_21SM100_MMA_S8_2x1SM_SSIaaiLi128ELi128ELNS4_4UMMA5MajorE0ELSN_0ELNSM_8SaturateE0EEEEEENS4_6LayoutINS5_IJSC_SC_SC_EEENS5_IJNSA_ILi0EEEST_ST_EEEEENS5_IJNS4_10UnderscoreESW_SW_EEEEENS4_18SM100_TMA_2SM_LOADENS4_14ComposedLayoutINS4_7SwizzleILi1ELi4ELi3EEENS4_18smem_ptr_flag_bitsILi8EEENSR_INS5_IJNSA_ILi8EEESG_EEENS5_IJSG_SC_EEEEEEEvNS4_8identityESZ_S19_vS1A_EENS_8epilogue10collective18CollectiveEpilogueINS1C_23Sm100TmaWarpSpecializedILi2ELi2ELi32ELb0ELb0EEEJNS5_IJNSA_ILi64EEESF_SG_EEENS5_IJNSR_IS1H_SC_EENSR_INS5_IJSG_SB_EEENS5_IJSC_S1H_EEEEEEEEaSI_aSI_NS1C_6fusion15FusionCallbacksIS1G_NS1O_17LinearCombinationIaiaiLNS_15FloatRoundStyleE2EEES1I_S1N_JEEENS4_5SM1004TMEM4LOAD26SM100_TMEM_LOAD_32dp32b32xENS4_13SM90_TMA_LOADES19_NS4_39AutoVectorizingCopyWithAssumedAlignmentILi128EEENS4_14SM90_TMA_STOREES19_S20_S20_EEEvvEEEEvNT_6ParamsE --------------------------
	.section	.text._ZN7cutlass13device_kernelINS_4gemm6kernel13GemmUniversalIN4cute5tupleIJiiiiEEENS1_10collective13CollectiveMmaINS1_35MainloopSm100TmaUmmaWarpSpecializedILi52ELi2ELi4ENS5_IJNS4_1CILi2EEENSA_ILi1EEESC_EEEEENS5_IJNSA_ILi128EEESF_NSA_ILi32EEEEEEaNS5_IJlSC_lEEEaSI_NS4_8TiledMMAINS4_8MMA_AtomIJNS4_21SM100_MMA_S8_2x1SM_SSIaaiLi128ELi128ELNS4_4UMMA5MajorE0ELSN_0ELNSM_8SaturateE0EEEEEENS4_6LayoutINS5_IJSC_SC_SC_EEENS5_IJNSA_ILi0EEEST_ST_EEEEENS5_IJNS4_10UnderscoreESW_SW_EEEEENS4_18SM100_TMA_2SM_LOADENS4_14ComposedLayoutINS4_7SwizzleILi1ELi4ELi3EEENS4_18smem_ptr_flag_bitsILi8EEENSR_INS5_IJNSA_ILi8EEESG_EEENS5_IJSG_SC_EEEEEEEvNS4_8identityESZ_S19_vS1A_EENS_8epilogue10collective18CollectiveEpilogueINS1C_23Sm100TmaWarpSpecializedILi2ELi2ELi32ELb0ELb0EEEJNS5_IJNSA_ILi64EEESF_SG_EEENS5_IJNSR_IS1H_SC_EENSR_INS5_IJSG_SB_EEENS5_IJSC_S1H_EEEEEEEEaSI_aSI_NS1C_6fusion15FusionCallbacksIS1G_NS1O_17LinearCombinationIaiaiLNS_15FloatRoundStyleE2EEES1I_S1N_JEEENS4_5SM1004TMEM4LOAD26SM100_TMEM_LOAD_32dp32b32xENS4_13SM90_TMA_LOADES19_NS4_39AutoVectorizingCopyWithAssumedAlignmentILi128EEENS4_14SM90_TMA_STOREES19_S20_S20_EEEvvEEEEvNT_6ParamsE,"ax",@progbits
	.align	128
.text._ZN7cutlass13device_kernelINS_4gemm6kernel13GemmUniversalIN4cute5tupleIJiiiiEEENS1_10collective13CollectiveMmaINS1_35MainloopSm100TmaUmmaWarpSpecializedILi52ELi2ELi4ENS5_IJNS4_1CILi2EEENSA_ILi1EEESC_EEEEENS5_IJNSA_ILi128EEESF_NSA_ILi32EEEEEEaNS5_IJlSC_lEEEaSI_NS4_8TiledMMAINS4_8MMA_AtomIJNS4_21SM100_MMA_S8_2x1SM_SSIaaiLi128ELi128ELNS4_4UMMA5MajorE0ELSN_0ELNSM_8SaturateE0EEEEEENS4_6LayoutINS5_IJSC_SC_SC_EEENS5_IJNSA_ILi0EEEST_ST_EEEEENS5_IJNS4_10UnderscoreESW_SW_EEEEENS4_18SM100_TMA_2SM_LOADENS4_14ComposedLayoutINS4_7SwizzleILi1ELi4ELi3EEENS4_18smem_ptr_flag_bitsILi8EEENSR_INS5_IJNSA_ILi8EEESG_EEENS5_IJSG_SC_EEEEEEEvNS4_8identityESZ_S19_vS1A_EENS_8epilogue10collective18CollectiveEpilogueINS1C_23Sm100TmaWarpSpecializedILi2ELi2ELi32ELb0ELb0EEEJNS5_IJNSA_ILi64EEESF_SG_EEENS5_IJNSR_IS1H_SC_EENSR_INS5_IJSG_SB_EEENS5_IJSC_S1H_EEEEEEEEaSI_aSI_NS1C_6fusion15FusionCallbacksIS1G_NS1O_17LinearCombinationIaiaiLNS_15FloatRoundStyleE2EEES1I_S1N_JEEENS4_5SM1004TMEM4LOAD26SM100_TMEM_LOAD_32dp32b32xENS4_13SM90_TMA_LOADES19_NS4_39AutoVectorizingCopyWithAssumedAlignmentILi128EEENS4_14SM90_TMA_STOREES19_S20_S20_EEEvvEEEEvNT_6ParamsE:
        .type           _ZN7cutlass13device_kernelINS_4gemm6kernel13GemmUniversalIN4cute5tupleIJiiiiEEENS1_10collective13CollectiveMmaINS1_35MainloopSm100TmaUmmaWarpSpecializedILi52ELi2ELi4ENS5_IJNS4_1CILi2EEENSA_ILi1EEESC_EEEEENS5_IJNSA_ILi128EEESF_NSA_ILi32EEEEEEaNS5_IJlSC_lEEEaSI_NS4_8TiledMMAINS4_8MMA_AtomIJNS4_21SM100_MMA_S8_2x1SM_SSIaaiLi128ELi128ELNS4_4UMMA5MajorE0ELSN_0ELNSM_8SaturateE0EEEEEENS4_6LayoutINS5_IJSC_SC_SC_EEENS5_IJNSA_ILi0EEEST_ST_EEEEENS5_IJNS4_10UnderscoreESW_SW_EEEEENS4_18SM100_TMA_2SM_LOADENS4_14ComposedLayoutINS4_7SwizzleILi1ELi4ELi3EEENS4_18smem_ptr_flag_bitsILi8EEENSR_INS5_IJNSA_ILi8EEESG_EEENS5_IJSG_SC_EEEEEEEvNS4_8identityESZ_S19_vS1A_EENS_8epilogue10collective18CollectiveEpilogueINS1C_23Sm100TmaWarpSpecializedILi2ELi2ELi32ELb0ELb0EEEJNS5_IJNSA_ILi64EEESF_SG_EEENS5_IJNSR_IS1H_SC_EENSR_INS5_IJSG_SB_EEENS5_IJSC_S1H_EEEEEEEEaSI_aSI_NS1C_6fusion15FusionCallbacksIS1G_NS1O_17LinearCombinationIaiaiLNS_15FloatRoundStyleE2EEES1I_S1N_JEEENS4_5SM1004TMEM4LOAD26SM100_TMEM_LOAD_32dp32b32xENS4_13SM90_TMA_LOADES19_NS4_39AutoVectorizingCopyWithAssumedAlignmentILi128EEENS4_14SM90_TMA_STOREES19_S20_S20_EEEvvEEEEvNT_6ParamsE,@function
        .size           _ZN7cutlass13device_kernelINS_4gemm6kernel13GemmUniversalIN4cute5tupleIJiiiiEEENS1_10collective13CollectiveMmaINS1_35MainloopSm100TmaUmmaWarpSpecializedILi52ELi2ELi4ENS5_IJNS4_1CILi2EEENSA_ILi1EEESC_EEEEENS5_IJNSA_ILi128EEESF_NSA_ILi32EEEEEEaNS5_IJlSC_lEEEaSI_NS4_8TiledMMAINS4_8MMA_AtomIJNS4_21SM100_MMA_S8_2x1SM_SSIaaiLi128ELi128ELNS4_4UMMA5MajorE0ELSN_0ELNSM_8SaturateE0EEEEEENS4_6LayoutINS5_IJSC_SC_SC_EEENS5_IJNSA_ILi0EEEST_ST_EEEEENS5_IJNS4_10UnderscoreESW_SW_EEEEENS4_18SM100_TMA_2SM_LOADENS4_14ComposedLayoutINS4_7SwizzleILi1ELi4ELi3EEENS4_18smem_ptr_flag_bitsILi8EEENSR_INS5_IJNSA_ILi8EEESG_EEENS5_IJSG_SC_EEEEEEEvNS4_8identityESZ_S19_vS1A_EENS_8epilogue10collective18CollectiveEpilogueINS1C_23Sm100TmaWarpSpecializedILi2ELi2ELi32ELb0ELb0EEEJNS5_IJNSA_ILi64EEESF_SG_EEENS5_IJNSR_IS1H_SC_EENSR_INS5_IJSG_SB_EEENS5_IJSC_S1H_EEEEEEEEaSI_aSI_NS1C_6fusion15FusionCallbacksIS1G_NS1O_17LinearCombinationIaiaiLNS_15FloatRoundStyleE2EEES1I_S1N_JEEENS4_5SM1004TMEM4LOAD26SM100_TMEM_LOAD_32dp32b32xENS4_13SM90_TMA_LOADES19_NS4_39AutoVectorizingCopyWithAssumedAlignmentILi128EEENS4_14SM90_TMA_STOREES19_S20_S20_EEEvvEEEEvNT_6ParamsE,(.L_x_308 - _ZN7cutlass13device_kernelINS_4gemm6kernel13GemmUniversalIN4cute5tupleIJiiiiEEENS1_10collective13CollectiveMmaINS1_35MainloopSm100TmaUmmaWarpSpecializedILi52ELi2ELi4ENS5_IJNS4_1CILi2EEENSA_ILi1EEESC_EEEEENS5_IJNSA_ILi128EEESF_NSA_ILi32EEEEEEaNS5_IJlSC_lEEEaSI_NS4_8TiledMMAINS4_8MMA_AtomIJNS4_21SM100_MMA_S8_2x1SM_SSIaaiLi128ELi128ELNS4_4UMMA5MajorE0ELSN_0ELNSM_8SaturateE0EEEEEENS4_6LayoutINS5_IJSC_SC_SC_EEENS5_IJNSA_ILi0EEEST_ST_EEEEENS5_IJNS4_10UnderscoreESW_SW_EEEEENS4_18SM100_TMA_2SM_LOADENS4_14ComposedLayoutINS4_7SwizzleILi1ELi4ELi3EEENS4_18smem_ptr_flag_bitsILi8EEENSR_INS5_IJNSA_ILi8EEESG_EEENS5_IJSG_SC_EEEEEEEvNS4_8identityESZ_S19_vS1A_EENS_8epilogue10collective18CollectiveEpilogueINS1C_23Sm100TmaWarpSpecializedILi2ELi2ELi32ELb0ELb0EEEJNS5_IJNSA_ILi64EEESF_SG_EEENS5_IJNSR_IS1H_SC_EENSR_INS5_IJSG_SB_EEENS5_IJSC_S1H_EEEEEEEEaSI_aSI_NS1C_6fusion15FusionCallbacksIS1G_NS1O_17LinearCombinationIaiaiLNS_15FloatRoundStyleE2EEES1I_S1N_JEEENS4_5SM1004TMEM4LOAD26SM100_TMEM_LOAD_32dp32b32xENS4_13SM90_TMA_LOADES19_NS4_39AutoVectorizingCopyWithAssumedAlignmentILi128EEENS4_14SM90_TMA_STOREES19_S20_S20_EEEvvEEEEvNT_6ParamsE)
        .other          _ZN7cutlass13device_kernelINS_4gemm6kernel13GemmUniversalIN4cute5tupleIJiiiiEEENS1_10collective13CollectiveMmaINS1_35MainloopSm100TmaUmmaWarpSpecializedILi52ELi2ELi4ENS5_IJNS4_1CILi2EEENSA_ILi1EEESC_EEEEENS5_IJNSA_ILi128EEESF_NSA_ILi32EEEEEEaNS5_IJlSC_lEEEaSI_NS4_8TiledMMAINS4_8MMA_AtomIJNS4_21SM100_MMA_S8_2x1SM_SSIaaiLi128ELi128ELNS4_4UMMA5MajorE0ELSN_0ELNSM_8SaturateE0EEEEEENS4_6LayoutINS5_IJSC_SC_SC_EEENS5_IJNSA_ILi0EEEST_ST_EEEEENS5_IJNS4_10UnderscoreESW_SW_EEEEENS4_18SM100_TMA_2SM_LOADENS4_14ComposedLayoutINS4_7SwizzleILi1ELi4ELi3EEENS4_18smem_ptr_flag_bitsILi8EEENSR_INS5_IJNSA_ILi8EEESG_EEENS5_IJSG_SC_EEEEEEEvNS4_8identityESZ_S19_vS1A_EENS_8epilogue10collective18CollectiveEpilogueINS1C_23Sm100TmaWarpSpecializedILi2ELi2ELi32ELb0ELb0EEEJNS5_IJNSA_ILi64EEESF_SG_EEENS5_IJNSR_IS1H_SC_EENSR_INS5_IJSG_SB_EEENS5_IJSC_S1H_EEEEEEEEaSI_aSI_NS1C_6fusion15FusionCallbacksIS1G_NS1O_17LinearCombinationIaiaiLNS_15FloatRoundStyleE2EEES1I_S1N_JEEENS4_5SM1004TMEM4LOAD26SM100_TMEM_LOAD_32dp32b32xENS4_13SM90_TMA_LOADES19_NS4_39AutoVectorizingCopyWithAssumedAlignmentILi128EEENS4_14SM90_TMA_STOREES19_S20_S20_EEEvvEEEEvNT_6ParamsE,@"STO_CUDA_ENTRY STV_DEFAULT"
_ZN7cutlass13device_kernelINS_4gemm6kernel13GemmUniversalIN4cute5tupleIJiiiiEEENS1_10collective13CollectiveMmaINS1_35MainloopSm100TmaUmmaWarpSpecializedILi52ELi2ELi4ENS5_IJNS4_1CILi2EEENSA_ILi1EEESC_EEEEENS5_IJNSA_ILi128EEESF_NSA_ILi32EEEEEEaNS5_IJlSC_lEEEaSI_NS4_8TiledMMAINS4_8MMA_AtomIJNS4_21SM100_MMA_S8_2x1SM_SSIaaiLi128ELi128ELNS4_4UMMA5MajorE0ELSN_0ELNSM_8SaturateE0EEEEEENS4_6LayoutINS5_IJSC_SC_SC_EEENS5_IJNSA_ILi0EEEST_ST_EEEEENS5_IJNS4_10UnderscoreESW_SW_EEEEENS4_18SM100_TMA_2SM_LOADENS4_14ComposedLayoutINS4_7SwizzleILi1ELi4ELi3EEENS4_18smem_ptr_flag_bitsILi8EEENSR_INS5_IJNSA_ILi8EEESG_EEENS5_IJSG_SC_EEEEEEEvNS4_8identityESZ_S19_vS1A_EENS_8epilogue10collective18CollectiveEpilogueINS1C_23Sm100TmaWarpSpecializedILi2ELi2ELi32ELb0ELb0EEEJNS5_IJNSA_ILi64EEESF_SG_EEENS5_IJNSR_IS1H_SC_EENSR_INS5_IJSG_SB_EEENS5_IJSC_S1H_EEEEEEEEaSI_aSI_NS1C_6fusion15FusionCallbacksIS1G_NS1O_17LinearCombinationIaiaiLNS_15FloatRoundStyleE2EEES1I_S1N_JEEENS4_5SM1004TMEM4LOAD26SM100_TMEM_LOAD_32dp32b32xENS4_13SM90_TMA_LOADES19_NS4_39AutoVectorizingCopyWithAssumedAlignmentILi128EEENS4_14SM90_TMA_STOREES19_S20_S20_EEEvvEEEEvNT_6ParamsE:
[----:B------:R-:W1:Y:S01]  /*0000*/  LDC R1, c[0x0][0x37c] ;  /* 0x0000df00ff017b82 */ /* 0x000e620000000800 */
[----:B------:R-:W2:Y:S01]  /*0010*/  S2R R108, SR_TID.X ;  /* 0x00000000006c7919 */ /* 0x000ea20000002100 */
[----:B------:R-:W3:Y:S06]  /*0020*/  LDCU.64 UR6, c[0x0][0x890] ;  /* 0x00011200ff0677ac */ /* 0x000eec0008000a00 */
[----:B------:R-:W4:Y:S01]  /*0030*/  S2UR UR37, SR_CgaCtaId ;  /* 0x00000000002579c3 */ /* 0x000f220000008800 */
[----:B------:R-:W-:Y:S02]  /*0040*/  PRMT R91, RZ, 0x7610, R91 ;  /* 0x00007610ff5b7816 */ /* 0x000fe4000000005b */
[----:B------:R-:W-:Y:S01]  /*0050*/  ELECT P1, URZ, PT ;  /* 0x0000000000ff782f */ /* 0x000fe20003820000 */
[----:B------:R-:W1:Y:S01]  /*0060*/  LDCU.64 UR46, c[0x0][0x358] ;  /* 0x00006b00ff2e77ac */ /* 0x000e620008000a00 */
[----:B---3--:R-:W-:-:S04]  /*0070*/  UISETP.NE.U32.AND UP0, UPT, UR6, URZ, UPT ;  /* 0x000000ff0600728c */ /* 0x008fc8000bf05070 */
[----:B------:R-:W-:Y:S02]  /*0080*/  UISETP.NE.AND.EX UP0, UPT, UR7, URZ, UPT, UP0 ;  /* 0x000000ff0700728c */ /* 0x000fe4000bf05300 */
[----:B----4-:R-:W-:Y:S02]  /*0090*/  ULOP3.LUT UR5, UR37, 0x1, URZ, 0xc0, !UPT ;  /* 0x0000000125057892 */ /* 0x010fe4000f8ec0ff */
[----:B------:R-:W-:Y:S01]  /*00a0*/  ULOP3.LUT UR4, UR37, 0x1, URZ, 0x3c, !UPT ;  /* 0x0000000125047892 */ /* 0x000fe2000f8e3cff */
[----:B--2---:R-:W-:-:S05]  /*00b0*/  SHF.R.U32.HI R97, RZ, 0x5, R108 ;  /* 0x00000005ff617819 */ /* 0x004fca000001166c */
[----:B------:R-:W2:Y:S02]  /*00c0*/  SHFL.IDX PT, R0, R97, RZ, 0x1f ;  /* 0x00001fff61007589 */ /* 0x000ea400000e0000 */
[----:B--2---:R-:W-:Y:S01]  /*00d0*/  R2UR UR10, R0 ;  /* 0x00000000000a72ca */ /* 0x004fe200000e0000 */
[----:B-1----:R-:W-:-:S14]  /*00e0*/  BRA.U UP0, `(.L_x_0) ;  /* 0x00000001002c7547 */ /* 0x002fdc000b800000 */
[----:B------:R-:W1:Y:S02]  /*00f0*/  LDCU.64 UR8, c[0x0][0x888] ;  /* 0x00011100ff0877ac */ /* 0x000e640008000a00 */
[----:B-1----:R-:W-:-:S04]  /*0100*/  UISETP.NE.U32.AND UP0, UPT, UR8, URZ, UPT ;  /* 0x000000ff0800728c */ /* 0x002fc8000bf05070 */
[----:B------:R-:W-:-:S09]  /*0110*/  UISETP.NE.AND.EX UP0, UPT, UR9, URZ, UPT, UP0 ;  /* 0x000000ff0900728c */ /* 0x000fd2000bf05300 */
[----:B------:R-:W-:Y:S05]  /*0120*/  BRA.U !UP0, `(.L_x_1) ;  /* 0x0000000108107547 */ /* 0x000fea000b800000 */
[----:B------:R-:W1:Y:S02]  /*0130*/  LDC.64 R50, c[0x0][0x888] ;  /* 0x00022200ff327b82 */ /* 0x000e640000000a00 */
[----:B-1----:R1:W5:Y:S01]  /*0140*/  LDG.E R50, desc[UR46][R50.64] ;  /* 0x0000002e32327981 */ /* 0x002362000c1e1900 */
[----:B------:R-:W-:Y:S01]  /*0150*/  HFMA2 R91, -RZ, RZ, 0, 5.9604644775390625e-08 ;  /* 0x00000001ff5b7431 */ /* 0x000fe200000001ff */
[----:B------:R-:W-:Y:S05]  /*0160*/  BRA `(.L_x_0) ;  /* 0x00000000000c7947 */ /* 0x000fea0003800000 */
.L_x_1:
[----:B------:R-:W1:Y:S01]  /*0170*/  LDCU UR8, c[0x0][0x880] ;  /* 0x00011000ff0877ac */ /* 0x000e620008000800 */
[----:B------:R-:W-:Y:S01]  /*0180*/  HFMA2 R91, -RZ, RZ, 0, 5.9604644775390625e-08 ;  /* 0x00000001ff5b7431 */ /* 0x000fe200000001ff */
[----:B-1----:R-:W-:-:S07]  /*0190*/  MOV R50, UR8 ;  /* 0x0000000800327c02 */ /* 0x002fce0008000f00 */
.L_x_0:
[----:B------:R-:W2:Y:S02]  /*01a0*/  LDCU.64 UR8, c[0x0][0x8b0] ;  /* 0x00011600ff0877ac */ /* 0x000ea40008000a00 */
[----:B--2---:R-:W-:-:S04]  /*01b0*/  UISETP.NE.U32.AND UP0, UPT, UR8, URZ, UPT ;  /* 0x000000ff0800728c */ /* 0x004fc8000bf05070 */
[----:B------:R-:W-:-:S09]  /*01c0*/  UISETP.NE.AND.EX UP0, UPT, UR9, URZ, UPT, UP0 ;  /* 0x000000ff0900728c */ /* 0x000fd2000bf05300 */
[----:B------:R-:W-:Y:S05]  /*01d0*/  BRA.U UP0, `(.L_x_2) ;  /* 0x0000000100247547 */ /* 0x000fea000b800000 */
[----:B------:R-:W2:Y:S02]  /*01e0*/  LDCU.64 UR8, c[0x0][0x8a8] ;  /* 0x00011500ff0877ac */ /* 0x000ea40008000a00 */
[----:B--2---:R-:W-:-:S04]  /*01f0*/  UISETP.NE.U32.AND UP0, UPT, UR8, URZ, UPT ;  /* 0x000000ff0800728c */ /* 0x004fc8000bf05070 */
[----:B------:R-:W-:-:S09]  /*0200*/  UISETP.NE.AND.EX UP0, UPT, UR9, URZ, UPT, UP0 ;  /* 0x000000ff0900728c */ /* 0x000fd2000bf05300 */
[----:B------:R-:W-:Y:S05]  /*0210*/  BRA.U !UP0, `(.L_x_3) ;  /* 0x00000001080c7547 */ /* 0x000fea000b800000 */
[----:B------:R-:W2:Y:S02]  /*0220*/  LDC.64 R46, c[0x0][0x8a8] ;  /* 0x00022a00ff2e7b82 */ /* 0x000ea40000000a00 */
[----:B--2---:R2:W5:Y:S01]  /*0230*/  LDG.E R46, desc[UR46][R46.64] ;  /* 0x0000002e2e2e7981 */ /* 0x004562000c1e1900 */
[----:B------:R-:W-:Y:S05]  /*0240*/  BRA `(.L_x_2) ;  /* 0x0000000000087947 */ /* 0x000fea0003800000 */
.L_x_3:
[----:B------:R-:W2:Y:S02]  /*0250*/  LDCU UR8, c[0x0][0x8a0] ;  /* 0x00011400ff0877ac */ /* 0x000ea40008000800 */
[----:B--2---:R-:W-:Y:S02]  /*0260*/  MOV R46, UR8 ;  /* 0x00000008002e7c02 */ /* 0x004fe40008000f00 */
.L_x_2:
[----:B------:R-:W-:Y:S01]  /*0270*/  IMAD.U32 R0, RZ, RZ, UR10 ;  /* 0x0000000aff007e24 */ /* 0x000fe2000f8e00ff */
[----:B------:R-:W-:Y:S04]  /*0280*/  BSSY.RECONVERGENT B0, `(.L_x_4) ;  /* 0x000000c000007945 */ /* 0x000fe80003800200 */
[C---:B------:R-:W-:Y:S02]  /*0290*/  ISETP.NE.OR P2, PT, R0.reuse, 0x1, !P1 ;  /* 0x000000010000780c */ /* 0x040fe40004f45670 */
[----:B------:R-:W-:-:S11]  /*02a0*/  ISETP.NE.OR P0, PT, R0, 0x3, !P1 ;  /* 0x000000030000780c */ /* 0x000fd60004f05670 */
[----:B------:R-:W-:Y:S05]  /*02b0*/  @P2 BRA `(.L_x_5) ;  /* 0x0000000000202947 */ /* 0x000fea0003800000 */
[----:B------:R-:W3:Y:S02]  /*02c0*/  LDCU.64 UR8, c[0x0][0x348] ;  /* 0x00006900ff0877ac */ /* 0x000ee40008000a00 */
[----:B---3--:R-:W-:Y:S02]  /*02d0*/  UIADD3 UR12, UP1, UPT, UR8, 0x80, URZ ;  /* 0x00000080080c7890 */ /* 0x008fe4000ff3e0ff */
[----:B------:R-:W-:Y:S02]  /*02e0*/  UIADD3 UR8, UP0, UPT, UR8, 0x180, URZ ;  /* 0x0000018008087890 */ /* 0x000fe4000ff1e0ff */
[----:B------:R-:W-:Y:S02]  /*02f0*/  UIADD3.X UR13, UPT, UPT, URZ, UR9, URZ, UP1, !UPT ;  /* 0x00000009ff0d7290 */ /* 0x000fe40008ffe4ff */
[----:B------:R-:W-:-:S07]  /*0300*/  UIADD3.X UR9, UPT, UPT, URZ, UR9, URZ, UP0, !UPT ;  /* 0x00000009ff097290 */ /* 0x000fce00087fe4ff */
[----:B------:R3:W-:Y:S02]  /*0310*/  UTMACCTL.PF [UR12] ;  /* 0x000000000c0079b9 */ /* 0x0007e40008040000 */
[----:B------:R3:W-:Y:S02]  /*0320*/  UTMACCTL.PF [UR8] ;  /* 0x00000000080079b9 */ /* 0x0007e40008040000 */
[----:B---3--:R-:W-:Y:S01]  /*0330*/  NOP ;  /* 0x0000000000007918 */ /* 0x008fe20000000000 */
.L_x_5:
[----:B------:R-:W-:Y:S05]  /*0340*/  BSYNC.RECONVERGENT B0 ;  /* 0x0000000000007941 */ /* 0x000fea0003800200 */
.L_x_4:
[----:B------:R-:W-:Y:S04]  /*0350*/  BSSY.RECONVERGENT B0, `(.L_x_6) ;  /* 0x000000a000007945 */ /* 0x000fe80003800200 */
        /* <DEDUP_REMOVED lines=9> */
.L_x_7:
[----:B------:R-:W-:Y:S05]  /*03f0*/  BSYNC.RECONVERGENT B0 ;  /* 0x0000000000007941 */ /* 0x000fea0003800200 */
.L_x_6:
[----:B------:R-:W3:Y:S01]  /*0400*/  LDCU.64 UR8, c[0x0][0x888] ;  /* 0x00011100ff0877ac */ /* 0x000ee20008000a00 */
[----:B------:R-:W-:Y:S02]  /*0410*/  UISETP.EQ.U32.AND UP1, UPT, UR6, URZ, UPT ;  /* 0x000000ff0600728c */ /* 0x000fe4000bf22070 */
[----:B------:R-:W-:Y:S02]  /*0420*/  UPLOP3.LUT UP5, UPT, UPT, UPT, UPT, 0x80, 0x8 ;  /* 0x000000000008789c */ /* 0x000fe40003faf070 */
[----:B---3--:R-:W-:-:S04]  /*0430*/  UISETP.NE.U32.AND UP0, UPT, UR8, URZ, UPT ;  /* 0x000000ff0800728c */ /* 0x008fc8000bf05070 */
[----:B------:R-:W-:-:S04]  /*0440*/  UISETP.NE.AND.EX UP0, UPT, UR9, URZ, UPT, UP0 ;  /* 0x000000ff0900728c */ /* 0x000fc8000bf05300 */
[----:B------:R-:W-:-:S04]  /*0450*/  UISETP.EQ.OR.EX UP2, UPT, UR7, URZ, !UP0, UP1 ;  /* 0x000000ff0700728c */ /* 0x000fc8000c742710 */
[----:B------:R-:W-:-:S05]  /*0460*/  UP2UR UR50, UPR, URZ, 0x4 ;  /* 0x00000004ff327883 */ /* 0x000fca0008000000 */
[----:B------:R-:W-:Y:S07]  /*0470*/  BRA.U !UP2, `(.L_x_8) ;  /* 0x000000010a207547 */ /* 0x000fee000b800000 */
[----:B-----5:R-:W-:Y:S01]  /*0480*/  R2UR UR8, R50 ;  /* 0x00000000320872ca */ /* 0x020fe200000e0000 */
[----:B------:R-:W-:Y:S02]  /*0490*/  UISETP.NE.U32.AND UP2, UPT, UR6, URZ, UPT ;  /* 0x000000ff0600728c */ /* 0x000fe4000bf45070 */
[----:B------:R-:W-:Y:S02]  /*04a0*/  USEL UR6, URZ, 0xffffffff, UP0 ;  /* 0xffffffffff067887 */ /* 0x000fe40008000000 */
[----:B------:R-:W-:-:S08]  /*04b0*/  UISETP.NE.AND.EX UP2, UPT, UR7, URZ, UPT, UP2 ;  /* 0x000000ff0700728c */ /* 0x000fd0000bf45320 */
[----:B------:R-:W-:-:S04]  /*04c0*/  UISETP.NE.AND UP1, UPT, UR8, URZ, UPT ;  /* 0x000000ff0800728c */ /* 0x000fc8000bf25270 */
[----:B------:R-:W-:-:S04]  /*04d0*/  @!UP2 USEL UR6, URZ, 0xffffffff, UP1 ;  /* 0xffffffffff06a887 */ /* 0x000fc80008800000 */
[----:B------:R-:W-:-:S04]  /*04e0*/  ULOP3.LUT UR6, UR6, 0x1, URZ, 0xc0, !UPT ;  /* 0x0000000106067892 */ /* 0x000fc8000f8ec0ff */
[----:B------:R-:W-:-:S11]  /*04f0*/  UISETP.NE.U32.AND UP5, UPT, UR6, 0x1, UPT ;  /* 0x000000010600788c */ /* 0x000fd6000bfa5070 */
.L_x_8:
[----:B------:R-:W3:Y:S01]  /*0500*/  SHFL.IDX PT, R0, R97, RZ, 0x1f ;  /* 0x00001fff61007589 */ /* 0x000ee200000e0000 */
[----:B------:R-:W-:-:S04]  /*0510*/  UISETP.NE.AND UP1, UPT, UR10, 0x2, UPT ;  /* 0x000000020a00788c */ /* 0x000fc8000bf25270 */
[----:B------:R-:W-:Y:S02]  /*0520*/  UISETP.EQ.AND UP2, UPT, UR5, URZ, !UP1 ;  /* 0x000000ff0500728c */ /* 0x000fe4000cf42270 */
[----:B------:R-:W-:-:S04]  /*0530*/  USEL UR6, URZ, 0x1, UP1 ;  /* 0x00000001ff067887 */ /* 0x000fc80008800000 */
[----:B------:R-:W-:Y:S02]  /*0540*/  PLOP3.LUT P5, PT, P1, PT, UP2, 0x80, 0x8 ;  /* 0x000000000008781c */ /* 0x000fe40000faf028 */
[----:B---3--:R-:W-:-:S13]  /*0550*/  ISETP.NE.AND P0, PT, R0, RZ, PT ;  /* 0x000000ff0000720c */ /* 0x008fda0003f05270 */
[----:B------:R-:W-:Y:S05]  /*0560*/  @P0 BRA `(.L_x_9) ;  /* 0x0000000400d00947 */ /* 0x000fea0003800000 */
[----:B------:R-:W-:Y:S01]  /*0570*/  ELECT P0, URZ, PT ;  /* 0x0000000000ff782f */ /* 0x000fe20003800000 */
[----:B------:R-:W-:-:S12]  /*0580*/  BSSY.RECONVERGENT B0, `(.L_x_9) ;  /* 0x0000072000007945 */ /* 0x000fd80003800200 */
[----:B------:R-:W-:Y:S05]  /*0590*/  @!P0 BRA `(.L_x_10) ;  /* 0x0000000400c08947 */ /* 0x000fea0003800000 */
[----:B------:R-:W-:Y:S01]  /*05a0*/  UMOV UR8, 0x400 ;  /* 0x0000040000087882 */ /* 0x000fe20000000000 */
[----:B------:R-:W-:Y:S01]  /*05b0*/  UMOV UR7, 0x1 ;  /* 0x0000000100077882 */ /* 0x000fe20000000000 */
[----:B------:R-:W-:Y:S02]  /*05c0*/  ULEA UR8, UR37, UR8, 0x18 ;  /* 0x0000000825087291 */ /* 0x000fe4000f8ec0ff */
[----:B------:R-:W-:-:S04]  /*05d0*/  UIADD3 UR12, UPT, UPT, -UR7, 0x100000, URZ ;  /* 0x00100000070c7890 */ /* 0x000fc8000fffe1ff */
[----:B------:R-:W-:Y:S02]  /*05e0*/  USHF.L.U32 UR13, UR12, 0xb, URZ ;  /* 0x0000000b0c0d7899 */ /* 0x000fe400080006ff */
[----:B------:R-:W-:Y:S01]  /*05f0*/  USHF.L.U32 UR12, UR12, 0x1, URZ ;  /* 0x000000010c0c7899 */ /* 0x000fe200080006ff */
[----:B------:R-:W3:Y:S11]  /*0600*/  FENCE.VIEW.ASYNC.S ;  /* 0x00000000000073c6 */ /* 0x000ef60000000000 */
[----:B---3--:R3:W4:Y:S01]  /*0610*/  SYNCS.EXCH.64 URZ, [UR8], UR12 ;  /* 0x0000000c08ff75b2 */ /* 0x0087220008000100 */
[----:B------:R3:W1:Y:S01]  /*0620*/  SYNCS.EXCH.64 URZ, [UR8+0x1a0], UR12 ;  /* 0x0001a00c08ff75b2 */ /* 0x0006620008000100 */
        /* <DEDUP_REMOVED lines=101> */
[----:B------:R3:W1:Y:S02]  /*0c80*/  SYNCS.EXCH.64 URZ, [UR8+0x338], UR12 ;  /* 0x0003380c08ff75b2 */ /* 0x0006640008000100 */
[----:B---34-:R-:W-:Y:S01]  /*0c90*/  NOP ;  /* 0x0000000000007918 */ /* 0x018fe20000000000 */
.L_x_10:
[----:B------:R-:W-:Y:S05]  /*0ca0*/  BSYNC.RECONVERGENT B0 ;  /* 0x0000000000007941 */ /* 0x000fea0003800200 */
.L_x_9:
[----:B------:R-:W3:Y:S01]  /*0cb0*/  SHFL.IDX PT, R0, R97, RZ, 0x1f ;  /* 0x00001fff61007589 */ /* 0x000ee200000e0000 */
[----:B------:R-:W-:Y:S01]  /*0cc0*/  NOP ;  /* 0x0000000000007918 */ /* 0x000fe20000000000 */
[----:B---3--:R-:W-:-:S13]  /*0cd0*/  ISETP.NE.AND P0, PT, R0, 0x1, PT ;  /* 0x000000010000780c */ /* 0x008fda0003f05270 */
[----:B------:R-:W-:Y:S05]  /*0ce0*/  @P0 BRA `(.L_x_11) ;  /* 0x0000000000440947 */ /* 0x000fea0003800000 */
[----:B------:R-:W-:Y:S01]  /*0cf0*/  UMOV UR9, 0x400 ;  /* 0x0000040000097882 */ /* 0x000fe20000000000 */
[----:B------:R-:W-:Y:S01]  /*0d00*/  UMOV UR8, 0x20 ;  /* 0x0000002000087882 */ /* 0x000fe20000000000 */
[----:B------:R-:W-:Y:S01]  /*0d10*/  UMOV UR7, 0x80 ;  /* 0x0000008000077882 */ /* 0x000fe20000000000 */
[----:B------:R-:W-:Y:S02]  /*0d20*/  ULEA UR9, UR37, UR9, 0x18 ;  /* 0x0000000925097291 */ /* 0x000fe4000f8ec0ff */
[----:B------:R-:W-:-:S04]  /*0d30*/  UIADD3 UR12, UPT, UPT, -UR8, 0x100000, URZ ;  /* 0x00100000080c7890 */ /* 0x000fc8000fffe1ff */
[----:B------:R-:W-:Y:S02]  /*0d40*/  USHF.L.U32 UR13, UR12, 0xb, URZ ;  /* 0x0000000b0c0d7899 */ /* 0x000fe400080006ff */
[----:B------:R-:W-:Y:S02]  /*0d50*/  USHF.L.U32 UR12, UR12, 0x1, URZ ;  /* 0x000000010c0c7899 */ /* 0x000fe400080006ff */
[----:B------:R-:W-:-:S04]  /*0d60*/  UIADD3 UR14, UPT, UPT, -UR7, 0x100000, URZ ;  /* 0x00100000070e7890 */ /* 0x000fc8000fffe1ff */
[----:B------:R-:W-:Y:S02]  /*0d70*/  USHF.L.U32 UR15, UR14, 0xb, URZ ;  /* 0x0000000b0e0f7899 */ /* 0x000fe400080006ff */
[----:B------:R-:W-:Y:S01]  /*0d80*/  USHF.L.U32 UR14, UR14, 0x1, URZ ;  /* 0x000000010e0e7899 */ /* 0x000fe200080006ff */
[----:B------:R-:W-:Y:S01]  /*0d90*/  ELECT P0, URZ, PT ;  /* 0x0000000000ff782f */ /* 0x000fe20003800000 */
[----:B------:R-:W3:Y:S02]  /*0da0*/  FENCE.VIEW.ASYNC.S ;  /* 0x00000000000073c6 */ /* 0x000ee40000000000 */
[----:B---3--:R3:W4:Y:S08]  /*0db0*/  SYNCS.EXCH.64 URZ, [UR9+0x340], UR12 ;  /* 0x0003400c09ff75b2 */ /* 0x0087300008000100 */
[----:B------:R3:W1:Y:S01]  /*0dc0*/  SYNCS.EXCH.64 URZ, [UR9+0x350], UR14 ;  /* 0x0003500e09ff75b2 */ /* 0x0006620008000100 */
[----:B------:R3:W1:Y:S01]  /*0dd0*/  SYNCS.EXCH.64 URZ, [UR9+0x348], UR12 ;  /* 0x0003480c09ff75b2 */ /* 0x0006620008000100 */
[----:B------:R3:W1:Y:S01]  /*0de0*/  SYNCS.EXCH.64 URZ, [UR9+0x358], UR14 ;  /* 0x0003580e09ff75b2 */ /* 0x0006620008000100 */
[----:B------:R-:W-:Y:S01]  /*0df0*/  NOP ;  /* 0x0000000000007918 */ /* 0x000fe20000000000 */
.L_x_11:
[----:B------:R-:W2:Y:S01]  /*0e00*/  SHFL.IDX PT, R0, R97, RZ, 0x1f ;  /* 0x00001fff61007589 */ /* 0x000ea200000e0000 */
[----:B------:R-:W-:Y:S01]  /*0e10*/  NOP ;  /* 0x0000000000007918 */ /* 0x000fe20000000000 */
[----:B--2---:R-:W-:-:S13]  /*0e20*/  ISETP.NE.AND P0, PT, R0, 0x3, PT ;  /* 0x000000030000780c */ /* 0x004fda0003f05270 */
[----:B------:R-:W-:Y:S05]  /*0e30*/  @P0 BRA `(.L_x_12) ;  /* 0x00000000002c0947 */ /* 0x000fea0003800000 */
[----:B------:R-:W-:Y:S01]  /*0e40*/  UMOV UR8, 0x400 ;  /* 0x0000040000087882 */ /* 0x000fe20000000000 */
[----:B------:R-:W-:Y:S01]  /*0e50*/  UMOV UR7, 0x20 ;  /* 0x0000002000077882 */ /* 0x000fe20000000000 */
[----:B------:R-:W-:Y:S02]  /*0e60*/  ULEA UR8, UR37, UR8, 0x18 ;  /* 0x0000000825087291 */ /* 0x000fe4000f8ec0ff */
[----:B---3--:R-:W-:-:S04]  /*0e70*/  UIADD3 UR12, UPT, UPT, -UR7, 0x100000, URZ ;  /* 0x00100000070c7890 */ /* 0x008fc8000fffe1ff */
[----:B------:R-:W-:Y:S02]  /*0e80*/  USHF.L.U32 UR13, UR12, 0xb, URZ ;  /* 0x0000000b0c0d7899 */ /* 0x000fe400080006ff */
[----:B------:R-:W-:Y:S01]  /*0e90*/  USHF.L.U32 UR12, UR12, 0x1, URZ ;  /* 0x000000010c0c7899 */ /* 0x000fe200080006ff */
[----:B------:R-:W-:Y:S01]  /*0ea0*/  ELECT P0, URZ, PT ;  /* 0x0000000000ff782f */ /* 0x000fe20003800000 */
[----:B------:R-:W2:Y:S10]  /*0eb0*/  FENCE.VIEW.ASYNC.S ;  /* 0x00000000000073c6 */ /* 0x000eb40000000000 */
[----:B--2---:R2:W3:Y:S01]  /*0ec0*/  SYNCS.EXCH.64 URZ, [UR8+0x360], UR12 ;  /* 0x0003600c08ff75b2 */ /* 0x0044e20008000100 */
[----:B------:R2:W1:Y:S01]  /*0ed0*/  SYNCS.EXCH.64 URZ, [UR8+0x368], UR12 ;  /* 0x0003680c08ff75b2 */ /* 0x0004620008000100 */
[----:B------:R-:W-:Y:S01]  /*0ee0*/  NOP ;  /* 0x0000000000007918 */ /* 0x000fe20000000000 */
.L_x_12:
[----:B------:R-:W4:Y:S01]  /*0ef0*/  SHFL.IDX PT, R0, R97, RZ, 0x1f ;  /* 0x00001fff61007589 */ /* 0x000f2200000e0000 */
[----:B------:R-:W-:Y:S01]  /*0f00*/  NOP ;  /* 0x0000000000007918 */ /* 0x000fe20000000000 */
[----:B----4-:R-:W-:-:S13]  /*0f10*/  ISETP.NE.AND P0, PT, R0, 0x4, PT ;  /* 0x000000040000780c */ /* 0x010fda0003f05270 */
[----:B------:R-:W-:Y:S05]  /*0f20*/  @P0 BRA `(.L_x_13) ;  /* 0x0000000000480947 */ /* 0x000fea0003800000 */
[----:B---3--:R-:W-:Y:S01]  /*0f30*/  UMOV UR9, 0x1e0 ;  /* 0x000001e000097882 */ /* 0x008fe20000000000 */
[----:B--2---:R-:W-:Y:S01]  /*0f40*/  UMOV UR8, 0x400 ;  /* 0x0000040000087882 */ /* 0x004fe20000000000 */
[----:B------:R-:W-:Y:S01]  /*0f50*/  USEL UR9, UR9, 0x1a0, UP5 ;  /* 0x000001a009097887 */ /* 0x000fe2000a800000 */
        /* <DEDUP_REMOVED lines=9> */
[----:B------:R-:W2:Y:S02]  /*0ff0*/  FENCE.VIEW.ASYNC.S ;  /* 0x00000000000073c6 */ /* 0x000ea40000000000 */
[----:B--2---:R4:W2:Y:S08]  /*1000*/  SYNCS.EXCH.64 URZ, [UR8+0x370], UR12 ;  /* 0x0003700c08ff75b2 */ /* 0x0048b00008000100 */
[----:B------:R4:W3:Y:S01]  /*1010*/  SYNCS.EXCH.64 URZ, [UR8+0x380], UR14 ;  /* 0x0003800e08ff75b2 */ /* 0x0008e20008000100 */
[----:B------:R4:W1:Y:S01]  /*1020*/  SYNCS.EXCH.64 URZ, [UR8+0x378], UR12 ;  /* 0x0003780c08ff75b2 */ /* 0x0008620008000100 */
[----:B------:R4:W1:Y:S02]  /*1030*/  SYNCS.EXCH.64 URZ, [UR8+0x388], UR14 ;  /* 0x0003880e08ff75b2 */ /* 0x0008640008000100 */
[----:B----4-:R-:W-:Y:S01]  /*1040*/  NOP ;  /* 0x0000000000007918 */ /* 0x010fe20000000000 */
.L_x_13:
[----:B------:R-:W4:Y:S01]  /*1050*/  SHFL.IDX PT, R0, R97, RZ, 0x1f ;  /* 0x00001fff61007589 */ /* 0x000f2200000e0000 */
[----:B------:R-:W-:Y:S01]  /*1060*/  NOP ;  /* 0x0000000000007918 */ /* 0x000fe20000000000 */
[----:B----4-:R-:W-:-:S13]  /*1070*/  ISETP.NE.AND P0, PT, R0, 0x5, PT ;  /* 0x000000050000780c */ /* 0x010fda0003f05270 */
[----:B------:R-:W-:Y:S05]  /*1080*/  @P0 BRA `(.L_x_14) ;  /* 0x0000000000540947 */ /* 0x000fea0003800000 */
[----:B---3--:R-:W-:Y:S01]  /*1090*/  UMOV UR9, 0x400 ;  /* 0x0000040000097882 */ /* 0x008fe20000000000 */
[----:B--2---:R-:W-:Y:S01]  /*10a0*/  UMOV UR8, 0x1 ;  /* 0x0000000100087882 */ /* 0x004fe20000000000 */
        /* <DEDUP_REMOVED lines=13> */
[----:B------:R4:W1:Y:S01]  /*1180*/  SYNCS.EXCH.64 URZ, [UR9+0x3b8], UR14 ;  /* 0x0003b80e09ff75b2 */ /* 0x0008620008000100 */
[----:B------:R4:W1:Y:S01]  /*1190*/  SYNCS.EXCH.64 URZ, [UR9+0x3a0], UR12 ;  /* 0x0003a00c09ff75b2 */ /* 0x0008620008000100 */
[----:B------:R4:W1:Y:S01]  /*11a0*/  SYNCS.EXCH.64 URZ, [UR9+0x3c0], UR14 ;  /* 0x0003c00e09ff75b2 */ /* 0x0008620008000100 */
[----:B------:R4:W1:Y:S01]  /*11b0*/  SYNCS.EXCH.64 URZ, [UR9+0x3a8], UR12 ;  /* 0x0003a80c09ff75b2 */ /* 0x0008620008000100 */
[----:B------:R4:W1:Y:S02]  /*11c0*/  SYNCS.EXCH.64 URZ, [UR9+0x3c8], UR14 ;  /* 0x0003c80e09ff75b2 */ /* 0x0008640008000100 */
[----:B----4-:R-:W-:Y:S01]  /*11d0*/  NOP ;  /* 0x0000000000007918 */ /* 0x010fe20000000000 */
.L_x_14:
[----:B------:R-:W4:Y:S01]  /*11e0*/  SHFL.IDX PT, R0, R97, RZ, 0x1f ;  /* 0x00001fff61007589 */ /* 0x000f2200000e0000 */
[----:B------:R-:W-:Y:S01]  /*11f0*/  ISETP.NE.OR P1, PT, RZ, UR10, !P1 ;  /* 0x0000000aff007c0c */ /* 0x000fe2000cf25670 */
[----:B------:R-:W-:Y:S01]  /*1200*/  NOP ;  /* 0x0000000000007918 */ /* 0x000fe20000000000 */
[----:B----4-:R-:W-:-:S13]  /*1210*/  ISETP.NE.AND P0, PT, R0, 0x3, PT ;  /* 0x000000030000780c */ /* 0x010fda0003f05270 */
[----:B------:R-:W-:Y:S05]  /*1220*/  @P0 BRA `(.L_x_15) ;  /* 0x0000000000340947 */ /* 0x000fea0003800000 */
[----:B--2---:R-:W-:Y:S01]  /*1230*/  UMOV UR8, 0x400 ;  /* 0x0000040000087882 */ /* 0x004fe20000000000 */
[----:B------:R-:W-:Y:S01]  /*1240*/  UMOV UR7, 0x20 ;  /* 0x0000002000077882 */ /* 0x000fe20000000000 */
[----:B------:R-:W-:Y:S02]  /*1250*/  ULEA UR8, UR37, UR8, 0x18 ;  /* 0x0000000825087291 */ /* 0x000fe4000f8ec0ff */
[----:B---3--:R-:W-:-:S04]  /*1260*/  UIADD3 UR12, UPT, UPT, -UR7, 0x100000, URZ ;  /* 0x00100000070c7890 */ /* 0x008fc8000fffe1ff */
[----:B------:R-:W-:Y:S02]  /*1270*/  USHF.L.U32 UR13, UR12, 0xb, URZ ;  /* 0x0000000b0c0d7899 */ /* 0x000fe400080006ff */
[----:B------:R-:W-:Y:S01]  /*1280*/  USHF.L.U32 UR12, UR12, 0x1, URZ ;  /* 0x000000010c0c7899 */ /* 0x000fe200080006ff */
[----:B------:R-:W-:Y:S01]  /*1290*/  ELECT P0, URZ, PT ;  /* 0x0000000000ff782f */ /* 0x000fe20003800000 */
[----:B------:R-:W2:Y:S10]  /*12a0*/  FENCE.VIEW.ASYNC.S ;  /* 0x00000000000073c6 */ /* 0x000eb40000000000 */
[----:B--2---:R4:W2:Y:S01]  /*12b0*/  SYNCS.EXCH.64 URZ, [UR8+0x3d0], UR12 ;  /* 0x0003d00c08ff75b2 */ /* 0x0048a20008000100 */
[----:B------:R4:W3:Y:S01]  /*12c0*/  SYNCS.EXCH.64 URZ, [UR8+0x3e0], UR12 ;  /* 0x0003e00c08ff75b2 */ /* 0x0008e20008000100 */
[----:B------:R4:W1:Y:S01]  /*12d0*/  SYNCS.EXCH.64 URZ, [UR8+0x3d8], UR12 ;  /* 0x0003d80c08ff75b2 */ /* 0x0008620008000100 */
[----:B------:R4:W1:Y:S02]  /*12e0*/  SYNCS.EXCH.64 URZ, [UR8+0x3e8], UR12 ;  /* 0x0003e80c08ff75b2 */ /* 0x0008640008000100 */
[----:B----4-:R-:W-:Y:S01]  /*12f0*/  NOP ;  /* 0x0000000000007918 */ /* 0x010fe20000000000 */
.L_x_15:
[----:B------:R-:W-:Y:S01]  /*1300*/  VOTEU.ALL UP1, P1 ;  /* 0x0000000000ff7886 */ /* 0x000fe20000820000 */
[----:B--2---:R-:W2:Y:S01]  /*1310*/  LDCU UR8, c[0x0][0x36c] ;  /* 0x00006d80ff0877ac */ /* 0x004ea20008000800 */
[----:B------:R-:W-:Y:S01]  /*1320*/  NOP ;  /* 0x0000000000007918 */ /* 0x000fe20000000000 */
[----:B------:R-:W-:Y:S01]  /*1330*/  LOP3.LUT R10, R108, 0x1f, RZ, 0xc0, !PT ;  /* 0x0000001f6c0a7812 */ /* 0x000fe200078ec0ff */
[----:B---3--:R-:W-:Y:S01]  /*1340*/  UMOV UR12, 0x20 ;  /* 0x00000020000c7882 */ /* 0x008fe20000000000 */
[----:B------:R-:W-:Y:S01]  /*1350*/  @!UP1 UMOV UR7, 0x400 ;  /* 0x0000040000079882 */ /* 0x000fe20000000000 */
[----:B------:R-:W-:-:S04]  /*1360*/  @!UP1 UIADD3 UR12, UPT, UPT, -UR12, 0x100000, URZ ;  /* 0x001000000c0c9890 */ /* 0x000fc8000fffe1ff */
[----:B------:R-:W-:Y:S02]  /*1370*/  @!UP1 USHF.L.U32 UR13, UR12, 0xb, URZ ;  /* 0x0000000b0c0d9899 */ /* 0x000fe400080006ff */
[----:B------:R-:W-:Y:S02]  /*1380*/  @!UP1 USHF.L.U32 UR12, UR12, 0x1, URZ ;  /* 0x000000010c0c9899 */ /* 0x000fe400080006ff */
[----:B------:R-:W-:Y:S01]  /*1390*/  @!UP1 ULEA UR7, UR37, UR7, 0x18 ;  /* 0x0000000725079291 */ /* 0x000fe2000f8ec0ff */
[----:B------:R-:W-:Y:S01]  /*13a0*/  VOTEU.ALL UP1, P1 ;  /* 0x0000000000ff7886 */ /* 0x000fe20000820000 */
[----:B------:R-:W-:Y:S01]  /*13b0*/  UISETP.NE.AND UP4, UPT, UR10, URZ, UPT ;  /* 0x000000ff0a00728c */ /* 0x000fe2000bf85270 */
[----:B------:R-:W3:Y:S09]  /*13c0*/  FENCE.VIEW.ASYNC.S ;  /* 0x00000000000073c6 */ /* 0x000ef20000000000 */
[----:B---3--:R3:W4:Y:S01]  /*13d0*/  @!UP1 SYNCS.EXCH.64 URZ, [UR7+0x3f0], UR12 ;  /* 0x0003f00c07ff95b2 */ /* 0x0087220008000100 */
[----:B--2---:R-:W-:-:S09]  /*13e0*/  UISETP.EQ.U32.AND UP1, UPT, UR8, 0x1, UPT ;  /* 0x000000010800788c */ /* 0x004fd2000bf22070 */
[----:B------:R-:W-:Y:S05]  /*13f0*/  BRA.U !UP1, `(.L_x_16) ;  /* 0x0000000109087547 */ /* 0x000fea000b800000 */
[----:B-1--4-:R-:W-:Y:S01]  /*1400*/  UCGABAR_ARV ;  /* 0x00000000000079c7 */ /* 0x012fe20008000000 */
[----:B------:R-:W-:Y:S05]  /*1410*/  BRA `(.L_x_17) ;  /* 0x0000000000047947 */ /* 0x000fea0003800000 */
.L_x_16:
[----:B-1--4-:R-:W-:Y:S01]  /*1420*/  NOP ;  /* 0x0000000000007918 */ /* 0x012fe20000000000 */
.L_x_17:
[----:B------:R-:W1:Y:S01]  /*1430*/  S2R R20, SR_CTAID.Y ;  /* 0x0000000000147919 */ /* 0x000e620000002600 */
[----:B------:R-:W-:-:S05]  /*1440*/  CS2R.32 R90, SR_CgaSize ;  /* 0x00000000005a7805 */ /* 0x000fca0000008a00 */
[----:B------:R-:W-:-:S05]  /*1450*/  IMAD R90, R90, -0xa0, RZ ;  /* 0xffffff605a5a7824 */ /* 0x000fca00078e02ff */
[----:B---3--:R-:W-:-:S14]  /*1460*/  R2UR UR7, R90 ;  /* 0x000000005a0772ca */ /* 0x008fdc00000e0000 */
[----:B------:R-:W2:Y:S01]  /*1470*/  LDCU UR7, c[0x0][UR7+0x2b4] ;  /* 0x00005680070777ac */ /* 0x000ea20008000800 */
[----:B------:R-:W-:-:S05]  /*1480*/  CS2R.32 R0, SR_CgaSize ;  /* 0x0000000000007805 */ /* 0x000fca0000008a00 */
[----:B------:R-:W-:-:S06]  /*1490*/  IMAD R0, R0, -0xa0, RZ ;  /* 0xffffff6000007824 */ /* 0x000fcc00078e02ff */
[----:B------:R-:W3:Y:S01]  /*14a0*/  LDC R0, c[0x0][R0+0x2a4] ;  /* 0x0000a90000007b82 */ /* 0x000ee20000000800 */
[----:B------:R-:W-:Y:S01]  /*14b0*/  PRMT R8, RZ, 0x7610, R8 ;  /* 0x00007610ff087816 */ /* 0x000fe20000000008 */
[----:B------:R-:W4:Y:S01]  /*14c0*/  S2R R11, SR_CTAID.X ;  /* 0x00000000000b7919 */ /* 0x000f220000002500 */
[----:B------:R-:W-:-:S05]  /*14d0*/  CS2R.32 R90, SR_CgaSize ;  /* 0x00000000005a7805 */ /* 0x000fca0000008a00 */
[----:B------:R-:W-:-:S05]  /*14e0*/  IMAD R90, R90, -0xa0, RZ ;  /* 0xffffff605a5a7824 */ /* 0x000fca00078e02ff */
[----:B------:R-:W-:-:S14]  /*14f0*/  R2UR UR8, R90 ;  /* 0x000000005a0872ca */ /* 0x000fdc00000e0000 */
[----:B------:R-:W3:Y:S01]  /*1500*/  LDCU UR8, c[0x0][UR8+0x2b0] ;  /* 0x00005600080877ac */ /* 0x000ee20008000800 */
[----:B------:R-:W-:Y:S01]  /*1510*/  UISETP.NE.AND UP2, UPT, UR10, 0x2, UPT ;  /* 0x000000020a00788c */ /* 0x000fe2000bf45270 */
[----:B------:R-:W2:Y:S01]  /*1520*/  LDC R9, c[0x0][0xb24] ;  /* 0x0002c900ff097b82 */ /* 0x000ea20000000800 */
[----:B------:R-:W-:-:S05]  /*1530*/  CS2R.32 R2, SR_CgaSize ;  /* 0x0000000000027805 */ /* 0x000fca0000008a00 */
[----:B------:R-:W-:-:S06]  /*1540*/  IMAD R2, R2, -0xa0, RZ ;  /* 0xffffff6002027824 */ /* 0x000fcc00078e02ff */
[----:B------:R-:W3:Y:S08]  /*1550*/  LDC R2, c[0x0][R2+0x2a0] ;  /* 0x0000a80002027b82 */ /* 0x000ef00000000800 */
[----:B------:R-:W3:Y:S01]  /*1560*/  LDC R40, c[0x0][0xb24] ;  /* 0x0002c900ff287b82 */ /* 0x000ee20000000800 */
[----:B-1----:R-:W-:-:S07]  /*1570*/  I2FP.F32.U32 R3, R20 ;  /* 0x0000001400037245 */ /* 0x002fce0000201000 */
[----:B------:R-:W1:Y:S01]  /*1580*/  S2UR UR36, SR_CTAID.Z ;  /* 0x00000000002479c3 */ /* 0x000e620000002700 */
[----:B--2---:R-:W-:Y:S01]  /*1590*/  ISETP.GE.AND P0, PT, R9, 0x1, PT ;  /* 0x000000010900780c */ /* 0x004fe20003f06270 */
[----:B----4-:R-:W-:Y:S01]  /*15a0*/  IMAD.MOV.U32 R21, RZ, RZ, R11 ;  /* 0x000000ffff157224 */ /* 0x010fe200078e000b */
[----:B------:R-:W-:Y:S01]  /*15b0*/  I2FP.F32.U32 R4, R11 ;  /* 0x0000000b00047245 */ /* 0x000fe20000201000 */
[----:B------:R-:W-:Y:S01]  /*15c0*/  FMUL R3, R3, UR7 ;  /* 0x0000000703037c20 */ /* 0x000fe20008400000 */
[----:B------:R-:W2:Y:S03]  /*15d0*/  LDCU UR7, c[0x0][0xb30] ;  /* 0x00016600ff0777ac */ /* 0x000ea60008000800 */
[----:B---3--:R-:W-:Y:S01]  /*15e0*/  FMUL R4, R4, UR8 ;  /* 0x0000000804047c20 */ /* 0x008fe20008400000 */
[----:B------:R-:W3:Y:S08]  /*15f0*/  F2I.U32.TRUNC.NTZ R83, R3 ;  /* 0x0000000300537305 */ /* 0x000ef0000020f000 */
[----:B------:R-:W4:Y:S01]  /*1600*/  F2I.U32.TRUNC.NTZ R90, R4 ;  /* 0x00000004005a7305 */ /* 0x000f22000020f000 */
[----:B--2---:R-:W-:Y:S01]  /*1610*/  UISETP.NE.AND UP3, UPT, UR7, 0x1, UPT ;  /* 0x000000010700788c */ /* 0x004fe2000bf65270 */
[----:B---3--:R-:W-:-:S05]  /*1620*/  IADD3 R83, PT, PT, -R83, RZ, RZ ;  /* 0x000000ff53537210 */ /* 0x008fca0007ffe1ff */
[----:B------:R-:W-:Y:S01]  /*1630*/  IMAD R83, R0, R83, R20 ;  /* 0x0000005300537224 */ /* 0x000fe200078e0214 */
[----:B------:R-:W-:Y:S01]  /*1640*/  PRMT R0, RZ, 0x7610, R0 ;  /* 0x00007610ff007816 */ /* 0x000fe20000000000 */
[----:B----4-:R-:W-:-:S04]  /*1650*/  IMAD.MOV R90, RZ, RZ, -R90 ;  /* 0x000000ffff5a7224 */ /* 0x010fc800078e0a5a */
[----:B------:R-:W-:Y:S01]  /*1660*/  IMAD R90, R2, R90, R11 ;  /* 0x0000005a025a7224 */ /* 0x000fe200078e020b */
[----:B-1----:R-:W-:Y:S06]  /*1670*/  BRA.U UP4, `(.L_x_18) ;  /* 0x0000000104247547 */ /* 0x002fec000b800000 */
[----:B------:R-:W-:Y:S01]  /*1680*/  ISETP.NE.AND P1, PT, R83, RZ, PT ;  /* 0x000000ff5300720c */ /* 0x000fe20003f25270 */
[----:B------:R-:W-:Y:S01]  /*1690*/  IMAD.MOV.U32 R0, RZ, RZ, 0x3 ;  /* 0x00000003ff007424 */ /* 0x000fe200078e00ff */
[C---:B------:R-:W-:Y:S02]  /*16a0*/  LOP3.LUT R3, R90.reuse, 0xfffffffe, RZ, 0xc0, !PT ;  /* 0xfffffffe5a037812 */ /* 0x040fe400078ec0ff */
[----:B------:R-:W-:Y:S02]  /*16b0*/  ISETP.LT.U32.OR P1, PT, R90, 0x2, !P1 ;  /* 0x000000025a00780c */ /* 0x000fe40004f21470 */
[----:B------:R-:W-:Y:S02]  /*16c0*/  SHF.L.U32 R0, R0, R3, RZ ;  /* 0x0000000300007219 */ /* 0x000fe400000006ff */
[----:B------:R-:W-:Y:S02]  /*16d0*/  SEL R5, RZ, 0x1, !P1 ;  /* 0x00000001ff057807 */ /* 0x000fe40004800000 */
[----:B------:R-:W-:-:S05]  /*16e0*/  SEL R2, RZ, 0x2, !P1 ;  /* 0x00000002ff027807 */ /* 0x000fca0004800000 */
[----:B------:R-:W-:-:S05]  /*16f0*/  IMAD.IADD R2, R5, 0x1, R2 ;  /* 0x0000000105027824 */ /* 0x000fca00078e0202 */
[----:B------:R-:W-:Y:S02]  /*1700*/  PRMT R8, R2, 0x7610, R8 ;  /* 0x0000761002087816 */ /* 0x000fe40000000008 */
.L_x_18:
[----:B------:R-:W-:Y:S05]  /*1710*/  @!P0 BRA `(.L_x_19) ;  /* 0x0000000000b88947 */ /* 0x000fea0003800000 */
[----:B------:R-:W1:Y:S01]  /*1720*/  LDC.64 R4, c[0x0][0xb18] ;  /* 0x0002c600ff047b82 */ /* 0x000e620000000a00 */
[----:B------:R-:W-:-:S07]  /*1730*/  ISETP.NE.AND P0, PT, R9, 0x1, PT ;  /* 0x000000010900780c */ /* 0x000fce0003f05270 */
[----:B------:R-:W2:Y:S08]  /*1740*/  LDC R14, c[0x0][0xb0c] ;  /* 0x0002c300ff0e7b82 */ /* 0x000eb00000000800 */
[----:B------:R-:W3:Y:S08]  /*1750*/  LDC R13, c[0x0][0x370] ;  /* 0x0000dc00ff0d7b82 */ /* 0x000ef00000000800 */
[----:B------:R-:W4:Y:S01]  /*1760*/  LDC R16, c[0x0][0x374] ;  /* 0x0000dd00ff107b82 */ /* 0x000f220000000800 */
[----:B-1----:R-:W-:-:S07]  /*1770*/  ISETP.NE.AND P1, PT, R4, 0x1, PT ;  /* 0x000000010400780c */ /* 0x002fce0003f25270 */
[----:B------:R-:W3:Y:S01]  /*1780*/  LDC.64 R6, c[0x0][0xb10] ;  /* 0x0002c400ff067b82 */ /* 0x000ee20000000a00 */
[----:B--2---:R-:W-:-:S07]  /*1790*/  ISETP.NE.AND P2, PT, R14, 0x1, PT ;  /* 0x000000010e00780c */ /* 0x004fce0003f45270 */
[----:B------:R-:W1:Y:S08]  /*17a0*/  LDC R12, c[0x0][0xb20] ;  /* 0x0002c800ff0c7b82 */ /* 0x000e700000000800 */
[----:B------:R-:W2:Y:S01]  /*17b0*/  LDC.64 R2, c[0x0][0xb28] ;  /* 0x0002ca00ff027b82 */ /* 0x000ea20000000a00 */
[----:B----4-:R-:W-:-:S04]  /*17c0*/  IMAD.HI.U32 R15, R16, R5, RZ ;  /* 0x00000005100f7227 */ /* 0x010fc800078e00ff */
[----:B------:R-:W-:-:S04]  /*17d0*/  IMAD.HI.U32 R5, R20, R5, RZ ;  /* 0x0000000514057227 */ /* 0x000fc800078e00ff */
[----:B---3--:R-:W-:-:S04]  /*17e0*/  IMAD.HI.U32 R18, R13, R6, RZ ;  /* 0x000000060d127227 */ /* 0x008fc800078e00ff */
[C---:B------:R-:W-:Y:S01]  /*17f0*/  IMAD.HI.U32 R22, R11.reuse, R6, RZ ;  /* 0x000000060b167227 */ /* 0x040fe200078e00ff */
[-C--:B------:R-:W-:Y:S02]  /*1800*/  @P2 SHF.R.U32.HI R13, RZ, R7.reuse, R18 ;  /* 0x00000007ff0d2219 */ /* 0x080fe40000011612 */
[-C--:B-1----:R-:W-:Y:S02]  /*1810*/  @P1 SHF.R.U32.HI R16, RZ, R12.reuse, R15 ;  /* 0x0000000cff101219 */ /* 0x082fe4000001160f */
[----:B------:R-:W-:Y:S02]  /*1820*/  SHF.R.U32.HI R5, RZ, R12, R5 ;  /* 0x0000000cff057219 */ /* 0x000fe40000011605 */
[----:B------:R-:W-:Y:S02]  /*1830*/  SHF.R.U32.HI R22, RZ, R7, R22 ;  /* 0x00000007ff167219 */ /* 0x000fe40000011616 */
[----:B------:R-:W-:Y:S01]  /*1840*/  SEL R5, R20, R5, !P1 ;  /* 0x0000000514057207 */ /* 0x000fe20004800000 */
[----:B--2---:R-:W-:Y:S01]  /*1850*/  IMAD.HI.U32 R18, R16, R2, RZ ;  /* 0x0000000210127227 */ /* 0x004fe200078e00ff */
[----:B------:R-:W-:-:S02]  /*1860*/  SEL R21, R11, R22, !P2 ;  /* 0x000000160b157207 */ /* 0x000fc40005000000 */
[----:B------:R-:W-:Y:S01]  /*1870*/  IADD3 R7, PT, PT, -R5, RZ, RZ ;  /* 0x000000ff05077210 */ /* 0x000fe20007ffe1ff */
[----:B------:R-:W-:Y:S01]  /*1880*/  IMAD.HI.U32 R6, R13, R2, RZ ;  /* 0x000000020d067227 */ /* 0x000fe200078e00ff */
[----:B------:R-:W-:-:S03]  /*1890*/  @P0 SHF.R.U32.HI R16, RZ, R3, R18 ;  /* 0x00000003ff100219 */ /* 0x000fc60000011612 */
[----:B------:R-:W-:Y:S01]  /*18a0*/  IMAD R7, R4, R7, R20 ;  /* 0x0000000704077224 */ /* 0x000fe200078e0214 */
[----:B------:R-:W-:Y:S01]  /*18b0*/  @P0 SHF.R.U32.HI R13, RZ, R3, R6 ;  /* 0x00000003ff0d0219 */ /* 0x000fe20000011606 */
[----:B------:R-:W-:-:S04]  /*18c0*/  IMAD R16, R16, R9, RZ ;  /* 0x0000000910107224 */ /* 0x000fc800078e02ff */
[----:B------:R-:W-:Y:S01]  /*18d0*/  IMAD R6, R13, R9, RZ ;  /* 0x000000090d067224 */ /* 0x000fe200078e02ff */
[----:B------:R-:W-:-:S04]  /*18e0*/  ISETP.GE.AND P1, PT, R5, R16, PT ;  /* 0x000000100500720c */ /* 0x000fc80003f26270 */
[----:B------:R-:W-:Y:S01]  /*18f0*/  ISETP.GE.OR P1, PT, R21, R6, P1 ;  /* 0x000000061500720c */ /* 0x000fe20000f26670 */
[----:B------:R-:W-:-:S05]  /*1900*/  IMAD.HI.U32 R6, R5, R2, RZ ;  /* 0x0000000205067227 */ /* 0x000fca00078e00ff */
[----:B------:R-:W-:-:S04]  /*1910*/  SHF.R.U32.HI R6, RZ, R3, R6 ;  /* 0x00000003ff067219 */ /* 0x000fc80000011606 */
[----:B------:R-:W-:-:S03]  /*1920*/  SEL R6, R5, R6, !P0 ;  /* 0x0000000605067207 */ /* 0x000fc60004000000 */
[----:B------:R-:W-:Y:S01]  /*1930*/  @!P1 IMAD.HI.U32 R12, R21, R2, RZ ;  /* 0x00000002150c9227 */ /* 0x000fe200078e00ff */
[----:B------:R-:W-:-:S04]  /*1940*/  IADD3 R2, PT, PT, -R6, RZ, RZ ;  /* 0x000000ff06027210 */ /* 0x000fc80007ffe1ff */
[----:B------:R-:W-:Y:S01]  /*1950*/  @!P1 SHF.R.U32.HI R12, RZ, R3, R12 ;  /* 0x00000003ff0c9219 */ /* 0x000fe2000001160c */
[----:B------:R-:W-:-:S03]  /*1960*/  IMAD R2, R9, R2, R5 ;  /* 0x0000000209027224 */ /* 0x000fc600078e0205 */
[----:B------:R-:W-:-:S05]  /*1970*/  @!P1 SEL R3, R21, R12, !P0 ;  /* 0x0000000c15039207 */ /* 0x000fca0004000000 */
[--C-:B------:R-:W-:Y:S02]  /*1980*/  @!P1 IMAD.IADD R6, R6, 0x1, -R3.reuse ;  /* 0x0000000106069824 */ /* 0x100fe400078e0a03 */
[----:B------:R-:W-:Y:S01]  /*1990*/  @!P1 IMAD R3, R2, R13, R3 ;  /* 0x0000000d02039224 */ /* 0x000fe200078e0203 */
[----:B------:R-:W-:Y:S01]  /*19a0*/  IADD3 R2, PT, PT, -R21, RZ, RZ ;  /* 0x000000ff15027210 */ /* 0x000fe20007ffe1ff */
[----:B------:R-:W-:Y:S02]  /*19b0*/  @!P1 IMAD R5, R6, R9, R21 ;  /* 0x0000000906059224 */ /* 0x000fe400078e0215 */
[----:B------:R-:W-:Y:S02]  /*19c0*/  @!P1 IMAD.MOV.U32 R21, RZ, RZ, R3 ;  /* 0x000000ffff159224 */ /* 0x000fe400078e0003 */
[----:B------:R-:W-:Y:S02]  /*19d0*/  IMAD R2, R14, R2, R11 ;  /* 0x000000020e027224 */ /* 0x000fe400078e020b */
[----:B------:R-:W-:-:S02]  /*19e0*/  IMAD R20, R5, R4, R7 ;  /* 0x0000000405147224 */ /* 0x000fc400078e0207 */
[----:B------:R-:W-:Y:S02]  /*19f0*/  IMAD R21, R21, R14, R2 ;  /* 0x0000000e15157224 */ /* 0x000fe400078e0202 */
.L_x_19:
[----:B------:R-:W-:Y:S05]  /*1a00*/  BRA.U UP3, `(.L_x_20) ;  /* 0x0000000103407547 */ /* 0x000fea000b800000 */
[----:B------:R-:W1:Y:S08]  /*1a10*/  LDC.64 R4, c[0x0][0xb10] ;  /* 0x0002c400ff047b82 */ /* 0x000e700000000a00 */
[----:B------:R-:W2:Y:S08]  /*1a20*/  LDC.64 R2, c[0x0][0xb18] ;  /* 0x0002c600ff027b82 */ /* 0x000eb00000000a00 */
[----:B------:R-:W3:Y:S08]  /*1a30*/  LDC R6, c[0x0][0xb20] ;  /* 0x0002c800ff067b82 */ /* 0x000ef00000000800 */
[----:B------:R-:W4:Y:S01]  /*1a40*/  LDC R12, c[0x0][0xb0c] ;  /* 0x0002c300ff0c7b82 */ /* 0x000f220000000800 */
[----:B-1----:R-:W-:-:S05]  /*1a50*/  IMAD.HI.U32 R4, R21, R4, RZ ;  /* 0x0000000415047227 */ /* 0x002fca00078e00ff */
[----:B------:R-:W-:Y:S01]  /*1a60*/  SHF.R.U32.HI R4, RZ, R5, R4 ;  /* 0x00000005ff047219 */ /* 0x000fe20000011604 */
[----:B--2---:R-:W-:Y:S01]  /*1a70*/  IMAD.HI.U32 R3, R20, R3, RZ ;  /* 0x0000000314037227 */ /* 0x004fe200078e00ff */
[----:B------:R-:W-:-:S04]  /*1a80*/  ISETP.NE.AND P0, PT, R2, 0x1, PT ;  /* 0x000000010200780c */ /* 0x000fc80003f05270 */
[----:B---3--:R-:W-:-:S04]  /*1a90*/  SHF.R.U32.HI R3, RZ, R6, R3 ;  /* 0x00000006ff037219 */ /* 0x008fc80000011603 */
[----:B------:R-:W-:Y:S02]  /*1aa0*/  SEL R3, R20, R3, !P0 ;  /* 0x0000000314037207 */ /* 0x000fe40004000000 */
[----:B----4-:R-:W-:-:S04]  /*1ab0*/  ISETP.NE.AND P1, PT, R12, 0x1, PT ;  /* 0x000000010c00780c */ /* 0x010fc80003f25270 */
[----:B------:R-:W-:-:S05]  /*1ac0*/  SEL R6, R21, R4, !P1 ;  /* 0x0000000415067207 */ /* 0x000fca0004800000 */
[----:B------:R-:W-:Y:S02]  /*1ad0*/  IMAD.IADD R4, R3, 0x1, -R6 ;  /* 0x0000000103047824 */ /* 0x000fe400078e0a06 */
[----:B------:R-:W-:Y:S02]  /*1ae0*/  IMAD.IADD R3, R6, 0x1, -R3 ;  /* 0x0000000106037824 */ /* 0x000fe400078e0a03 */
[----:B------:R-:W-:Y:S02]  /*1af0*/  IMAD R21, R4, R12, R21 ;  /* 0x0000000c04157224 */ /* 0x000fe400078e0215 */
[----:B------:R-:W-:Y:S02]  /*1b00*/  IMAD R20, R3, R2, R20 ;  /* 0x0000000203147224 */ /* 0x000fe400078e0214 */
.L_x_20:
[----:B------:R-:W-:Y:S05]  /*1b10*/  BRA.U !UP1, `(.L_x_21) ;  /* 0x00000001090c7547 */ /* 0x000fea000b800000 */
[----:B------:R-:W-:Y:S01]  /*1b20*/  UCGABAR_WAIT ;  /* 0x0000000000007dc7 */ /* 0x000fe20008000000 */
[----:B------:R-:W-:Y:S01]  /*1b30*/  CCTL.IVALL ;  /* 0x00000000ff00798f */ /* 0x000fe20002000000 */
[----:B------:R-:W-:Y:S05]  /*1b40*/  BRA `(.L_x_22) ;  /* 0x0000000000047947 */ /* 0x000fea0003800000 */
.L_x_21:
[----:B------:R-:W-:Y:S06]  /*1b50*/  BAR.SYNC.DEFER_BLOCKING 0x0 ;  /* 0x0000000000007b1d */ /* 0x000fec0000010000 */
.L_x_22:
[----:B------:R-:W-:Y:S05]  /*1b60*/  BRA.U UP2, `(.L_x_23) ;  /* 0x0000002d02647547 */ /* 0x000fea000b800000 */
[----:B------:R-:W1:Y:S01]  /*1b70*/  LDCU UR4, c[0x0][0x38c] ;  /* 0x00007180ff0477ac */ /* 0x000e620008000800 */
[----:B------:R-:W2:Y:S01]  /*1b80*/  LDC R9, c[0x0][0x370] ;  /* 0x0000dc00ff097b82 */ /* 0x000ea20000000800 */
[----:B------:R-:W-:Y:S01]  /*1b90*/  IMAD.SHL.U32 R16, R11, 0x40, RZ ;  /* 0x000000400b107824 */ /* 0x000fe200078e00ff */
[----:B------:R-:W-:Y:S01]  /*1ba0*/  PLOP3.LUT P1, PT, PT, PT, UP5, 0x80, 0x8 ;  /* 0x000000000008781c */ /* 0x000fe20003f2f058 */
[----:B------:R-:W-:Y:S01]  /*1bb0*/  UISETP.NE.AND UP1, UPT, UR10, URZ, UPT ;  /* 0x000000ff0a00728c */ /* 0x000fe2000bf25270 */
[----:B------:R-:W-:Y:S01]  /*1bc0*/  ISETP.NE.AND P4, PT, R10, RZ, P5 ;  /* 0x000000ff0a00720c */ /* 0x000fe20002f85270 */
[----:B------:R-:W-:Y:S01]  /*1bd0*/  IMAD.MOV.U32 R15, RZ, RZ, 0x1 ;  /* 0x00000001ff0f7424 */ /* 0x000fe200078e00ff */
[----:B------:R-:W-:Y:S01]  /*1be0*/  PLOP3.LUT P1, PT, P1, PT, PT, 0x8, 0x80 ;  /* 0x000000000080781c */ /* 0x000fe20000f2e170 */
[----:B------:R-:W-:Y:S01]  /*1bf0*/  IMAD.MOV.U32 R14, RZ, RZ, RZ ;  /* 0x000000ffff0e7224 */ /* 0x000fe200078e00ff */
[----:B------:R-:W3:Y:S01]  /*1c00*/  LDC R0, c[0x0][0x374] ;  /* 0x0000dd00ff007b82 */ /* 0x000ee20000000800 */
[----:B------:R-:W-:Y:S01]  /*1c10*/  CS2R R12, SRZ ;  /* 0x00000000000c7805 */ /* 0x000fe2000001ff00 */
[----:B------:R-:W-:Y:S01]  /*1c20*/  IMAD.MOV.U32 R10, RZ, RZ, 0x1 ;  /* 0x00000001ff0a7424 */ /* 0x000fe200078e00ff */
[----:B------:R-:W-:Y:S01]  /*1c30*/  LOP3.LUT R16, R16, 0x40, RZ, 0xc0, !PT ;  /* 0x0000004010107812 */ /* 0x000fe200078ec0ff */
[----:B------:R-:W4:Y:S01]  /*1c40*/  LDCU.64 UR14, c[0x0][0x348] ;  /* 0x00006900ff0e77ac */ /* 0x000f220008000a00 */
[----:B------:R-:W-:-:S02]  /*1c50*/  USEL UR22, UR6, 0x2, UP1 ;  /* 0x0000000206167887 */ /* 0x000fc40008800000 */
[----:B-1----:R-:W-:Y:S01]  /*1c60*/  UIADD3 UR5, UPT, UPT, UR4, 0x1f, URZ ;  /* 0x0000001f04057890 */ /* 0x002fe2000fffe0ff */
[----:B------:R-:W-:-:S03]  /*1c70*/  UMOV UR23, URZ ;  /* 0x000000ff00177c82 */ /* 0x000fc60008000000 */
[----:B------:R-:W-:-:S04]  /*1c80*/  USHF.R.S32.HI UR7, URZ, 0x1f, UR5 ;  /* 0x0000001fff077899 */ /* 0x000fc80008011405 */
[----:B------:R-:W-:Y:S02]  /*1c90*/  ULEA.HI UR7, UR7, UR5, URZ, 0x5 ;  /* 0x0000000507077291 */ /* 0x000fe4000f8f28ff */
[----:B------:R-:W-:Y:S02]  /*1ca0*/  UIADD3 UR5, UPT, UPT, UR4, -0x1, URZ ;  /* 0xffffffff04057890 */ /* 0x000fe4000fffe0ff */
[----:B------:R-:W-:Y:S02]  /*1cb0*/  USHF.R.S32.HI UR7, URZ, 0x5, UR7 ;  /* 0x00000005ff077899 */ /* 0x000fe40008011407 */
[----:B------:R-:W-:Y:S02]  /*1cc0*/  UISETP.GE.U32.AND UP2, UPT, UR5, -0x3f, UPT ;  /* 0xffffffc10500788c */ /* 0x000fe4000bf46070 */
[----:B------:R-:W-:Y:S02]  /*1cd0*/  UISETP.LT.U32.AND UP0, UPT, UR7, 0x34, UPT ;  /* 0x000000340700788c */ /* 0x000fe4000bf01070 */
[----:B------:R-:W-:-:S02]  /*1ce0*/  UIADD3 UR4, UPT, UPT, UR4, 0x3e, URZ ;  /* 0x0000003e04047890 */ /* 0x000fc4000fffe0ff */
[----:B------:R-:W-:-:S04]  /*1cf0*/  USEL UR5, UR7, 0x34, UP0 ;  /* 0x0000003407057887 */ /* 0x000fc80008000000 */
[----:B------:R-:W-:Y:S02]  /*1d00*/  UIADD3 UR21, UPT, UPT, UR5, -0x1, URZ ;  /* 0xffffffff05157890 */ /* 0x000fe4000fffe0ff */
[----:B------:R-:W-:Y:S02]  /*1d10*/  @UP2 UIADD3 UR21, UPT, UPT, UR5, URZ, URZ ;  /* 0x000000ff05152290 */ /* 0x000fe4000fffe0ff */
[----:B------:R-:W-:Y:S02]  /*1d20*/  UIADD3 UR24, UPT, UPT, UR7, -UR5, URZ ;  /* 0x8000000507187290 */ /* 0x000fe4000fffe0ff */
[----:B------:R-:W-:Y:S02]  /*1d30*/  UIADD3 UR13, UPT, UPT, UR21, 0x1, URZ ;  /* 0x00000001150d7890 */ /* 0x000fe4000fffe0ff */
[----:B--2-4-:R-:W-:-:S12]  /*1d40*/  UIADD3 UR21, UPT, UPT, -UR21, URZ, URZ ;  /* 0x000000ff15157290 */ /* 0x014fd8000fffe1ff */
.L_x_43:
[----:B------:R-:W-:Y:S01]  /*1d50*/  UISETP.NE.AND UP0, UPT, UR37, URZ, UPT ;  /* 0x000000ff2500728c */ /* 0x000fe2000bf05270 */
[----:B------:R-:W1:Y:S08]  /*1d60*/  S2UR UR37, SR_CgaCtaId ;  /* 0x00000000002579c3 */ /* 0x000e700000008800 */
[----:B------:R-:W-:Y:S05]  /*1d70*/  BRA.U UP0, `(.L_x_24) ;  /* 0x0000000100347547 */ /* 0x000fea000b800000 */
[----:B------:R-:W2:Y:S01]  /*1d80*/  S2R R2, SR_CgaCtaId ;  /* 0x0000000000027919 */ /* 0x000ea20000008800 */
[----:B------:R-:W-:-:S04]  /*1d90*/  MOV R3, 0x400 ;  /* 0x0000040000037802 */ /* 0x000fc80000000f00 */
[----:B--2---:R-:W-:Y:S02]  /*1da0*/  LEA R3, R2, R3, 0x18 ;  /* 0x0000000302037211 */ /* 0x004fe400078ec0ff */
[----:B------:R-:W-:-:S03]  /*1db0*/  SHF.L.U32 R2, R10, 0x1f, RZ ;  /* 0x0000001f0a027819 */ /* 0x000fc600000006ff */
[----:B------:R-:W-:-:S04]  /*1dc0*/  IMAD R3, R12, 0x8, R3 ;  /* 0x000000080c037824 */ /* 0x000fc800078e0203 */
[----:B------:R-:W2:Y:S02]  /*1dd0*/  SYNCS.PHASECHK.TRANS64.TRYWAIT P0, [R3+URZ+0x3e0], R2 ;  /* 0x0003e002030075a7 */ /* 0x000ea400080011ff */
[----:B--2---:R-:W-:Y:S05]  /*1de0*/  @!P0 BRA `(.L_x_25) ;  /* 0x0000007c00148947 */ /* 0x004fea0003800000 */
.L_x_172:
[----:B------:R-:W-:Y:S01]  /*1df0*/  VIADD R12, R12, 0x1 ;  /* 0x000000010c0c7836 */ /* 0x000fe20000000000 */
[----:B------:R2:W-:Y:S04]  /*1e00*/  SYNCS.ARRIVE.TRANS64.A1T0 RZ, [R3+URZ+0x3d0], RZ ;  /* 0x0003d0ff03ff79a7 */ /* 0x0005e800081000ff */
[----:B------:R-:W-:-:S04]  /*1e10*/  ISETP.NE.AND P0, PT, R12, 0x2, PT ;  /* 0x000000020c00780c */ /* 0x000fc80003f05270 */
[----:B------:R-:W-:Y:S02]  /*1e20*/  SEL R12, R12, RZ, P0 ;  /* 0x000000ff0c0c7207 */ /* 0x000fe40000000000 */
[----:B--2---:R-:W-:-:S04]  /*1e30*/  SEL R3, RZ, 0x1, P0 ;  /* 0x00000001ff037807 */ /* 0x004fc80000000000 */
[----:B------:R-:W-:-:S07]  /*1e40*/  LOP3.LUT R10, R10, R3, RZ, 0x3c, !PT ;  /* 0x000000030a0a7212 */ /* 0x000fce00078e3cff */
.L_x_24:
[----:B------:R-:W-:Y:S01]  /*1e50*/  UMOV UR6, 0x400 ;  /* 0x0000040000067882 */ /* 0x000fe20000000000 */
[----:B------:R-:W-:Y:S01]  /*1e60*/  LEA.HI R3, R21, R21, RZ, 0x1 ;  /* 0x0000001515037211 */ /* 0x000fe200078f08ff */
[----:B-1----:R-:W-:Y:S01]  /*1e70*/  ULEA UR6, UR37, UR6, 0x18 ;  /* 0x0000000625067291 */ /* 0x002fe2000f8ec0ff */
[----:B------:R-:W-:Y:S01]  /*1e80*/  SHF.L.U32 R2, R15, 0x1f, RZ ;  /* 0x0000001f0f027819 */ /* 0x000fe200000006ff */
[----:B------:R-:W-:Y:S01]  /*1e90*/  UISETP.GE.U32.AND UP0, UPT, UR4, 0x3f, UPT ;  /* 0x0000003f0400788c */ /* 0x000fe2000bf06070 */
[C---:B------:R-:W-:Y:S01]  /*1ea0*/  R2UR UR9, R16.reuse ;  /* 0x00000000100972ca */ /* 0x040fe200000e0000 */
[----:B------:R-:W-:Y:S01]  /*1eb0*/  ULEA UR8, UR23, UR6, 0x3 ;  /* 0x0000000617087291 */ /* 0x000fe2000f8e18ff */
[----:B------:R-:W-:Y:S01]  /*1ec0*/  IMAD.SHL.U32 R3, R3, 0x40, RZ ;  /* 0x0000004003037824 */ /* 0x000fe200078e00ff */
[----:B------:R-:W-:Y:S01]  /*1ed0*/  R2UR UR11, R16 ;  /* 0x00000000100b72ca */ /* 0x000fe200000e0000 */
[----:B------:R-:W-:-:S03]  /*1ee0*/  UMOV UR25, URZ ;  /* 0x000000ff00197c82 */ /* 0x000fc60008000000 */
[----:B------:R-:W-:-:S03]  /*1ef0*/  R2UR UR35, R3 ;  /* 0x00000000032372ca */ /* 0x000fc600000e0000 */
[----:B------:R1:W2:Y:S01]  /*1f00*/  SYNCS.PHASECHK.TRANS64.TRYWAIT P0, [UR8+0x1a0], R2 ;  /* 0x0001a002ff0075a7 */ /* 0x0002a20008001108 */
[----:B------:R-:W-:-:S09]  /*1f10*/  R2UR UR8, R20 ;  /* 0x00000000140872ca */ /* 0x000fd200000e0000 */
[----:B------:R-:W-:-:S04]  /*1f20*/  ULOP3.LUT UR35, UR9, 0xffffff80, UR35, 0xf8, !UPT ;  /* 0xffffff8009237892 */ /* 0x000fc8000f8ef823 */
[----:B------:R-:W-:Y:S01]  /*1f30*/  ULEA UR11, UR8, UR11, 0x7 ;  /* 0x0000000b080b7291 */ /* 0x000fe2000f8e38ff */
[----:B------:R-:W-:Y:S11]  /*1f40*/  BRA.U !UP0, `(.L_x_26) ;  /* 0x0000000108bc7547 */ /* 0x000ff6000b800000 */
[----:B------:R-:W-:Y:S01]  /*1f50*/  UMOV UR16, UR21 ;  /* 0x0000001500107c82 */ /* 0x000fe20008000000 */
[----:B------:R-:W-:Y:S01]  /*1f60*/  UMOV UR17, UR23 ;  /* 0x0000001700117c82 */ /* 0x000fe20008000000 */
[----:B------:R-:W-:-:S05]  /*1f70*/  UMOV UR34, URZ ;  /* 0x000000ff00227c82 */ /* 0x000fca0008000000 */
.L_x_32:
[----:B------:R-:W-:Y:S01]  /*1f80*/  ULEA UR33, UR17, UR6, 0x3 ;  /* 0x0000000611217291 */ /* 0x000fe2000f8e18ff */
[----:B------:R-:W-:Y:S01]  /*1f90*/  @P5 MOV R3, 0x2000 ;  /* 0x0000200000035802 */ /* 0x000fe20000000f00 */
[----:B-12-4-:R-:W-:Y:S10]  /*1fa0*/  @P0 BRA `(.L_x_27) ;  /* 0x00000000000c0947 */ /* 0x016ff40003800000 */
[----:B------:R-:W-:-:S04]  /*1fb0*/  SHF.L.U32 R5, R15, 0x1f, RZ ;  /* 0x0000001f0f057819 */ /* 0x000fc800000006ff */
[----:B------:R-:W2:Y:S02]  /*1fc0*/  SYNCS.PHASECHK.TRANS64.TRYWAIT P0, [UR33+0x1a0], R5 ;  /* 0x0001a005ff0075a7 */ /* 0x000ea40008001121 */
[----:B--2---:R-:W-:Y:S05]  /*1fd0*/  @!P0 BRA `(.L_x_28) ;  /* 0x0000007800ac8947 */ /* 0x004fea0003800000 */
.L_x_27:
[----:B------:R2:W-:Y:S01]  /*1fe0*/  @P5 SYNCS.ARRIVE.TRANS64 RZ, [UR33], R3 ;  /* 0x00000003ffff59a7 */ /* 0x0005e20008000021 */
[----:B------:R-:W-:Y:S02]  /*1ff0*/  ULOP3.LUT UR8, UR22, 0x2, URZ, 0xfc, !UPT ;  /* 0x0000000216087892 */ /* 0x000fe4000f8efcff */
[----:B------:R-:W-:Y:S02]  /*2000*/  UIADD3 UR16, UPT, UPT, UR16, 0x1, URZ ;  /* 0x0000000110107890 */ /* 0x000fe4000fffe0ff */
[----:B------:R-:W-:Y:S02]  /*2010*/  UISETP.NE.AND UP0, UPT, UR8, 0x2, UPT ;  /* 0x000000020800788c */ /* 0x000fe4000bf05270 */
[----:B------:R-:W-:-:S07]  /*2020*/  UISETP.NE.AND UP2, UPT, UR16, 0x1, UPT ;  /* 0x000000011000788c */ /* 0x000fce000bf45270 */
[----:B------:R-:W-:Y:S05]  /*2030*/  BRA.U UP0, `(.L_x_29) ;  /* 0x0000000100047547 */ /* 0x000fea000b800000 */
[----:B------:R-:W-:Y:S05]  /*2040*/  BPT.TRAP 0x1 ;  /* 0x000000040000795c */ /* 0x000fea0000300000 */
.L_x_29:
[----:B------:R-:W-:Y:S04]  /*2050*/  BSSY.RECONVERGENT B0, `(.L_x_30) ;  /* 0x0000003000007945 */ /* 0x000fe80003800200 */
[----:B------:R-:W-:Y:S05]  /*2060*/  @!P4 BRA `(.L_x_31) ;  /* 0x000000000004c947 */ /* 0x000fea0003800000 */
[----:B------:R-:W-:Y:S05]  /*2070*/  BPT.TRAP 0x1 ;  /* 0x000000040000795c */ /* 0x000fea0000300000 */
.L_x_31:
[----:B------:R-:W-:Y:S05]  /*2080*/  BSYNC.RECONVERGENT B0 ;  /* 0x0000000000007941 */ /* 0x000fea0003800200 */
.L_x_30:
[----:B------:R-:W-:Y:S02]  /*2090*/  UIADD3 UR23, UPT, UPT, UR17, 0x1, URZ ;  /* 0x0000000111177890 */ /* 0x000fe4000fffe0ff */
[----:B------:R-:W-:Y:S02]  /*20a0*/  UIADD3 UR28, UP1, UPT, UR14, 0x80, URZ ;  /* 0x000000800e1c7890 */ /* 0x000fe4000ff3e0ff */
[----:B------:R-:W-:Y:S02]  /*20b0*/  UISETP.NE.AND UP0, UPT, UR23, 0x34, UPT ;  /* 0x000000341700788c */ /* 0x000fe4000bf05270 */
[----:B------:R-:W-:Y:S02]  /*20c0*/  ULOP3.LUT UR33, UR33, 0xfefffff8, URZ, 0xc0, !UPT ;  /* 0xfefffff821217892 */ /* 0x000fe4000f8ec0ff */
[----:B------:R-:W-:Y:S02]  /*20d0*/  USEL UR9, URZ, 0x1, UP0 ;  /* 0x00000001ff097887 */ /* 0x000fe40008000000 */
[----:B------:R-:W-:-:S02]  /*20e0*/  USEL UR23, UR23, URZ, UP0 ;  /* 0x000000ff17177287 */ /* 0x000fc40008000000 */
[----:B------:R-:W-:Y:S02]  /*20f0*/  UIADD3 UR26, UP0, UPT, UR14, 0x180, URZ ;  /* 0x000001800e1a7890 */ /* 0x000fe4000ff1e0ff */
[----:B------:R-:W-:Y:S01]  /*2100*/  ULEA UR8, UR23, UR6, 0x3 ;  /* 0x0000000617087291 */ /* 0x000fe2000f8e18ff */
[----:B------:R-:W-:Y:S01]  /*2110*/  LOP3.LUT R15, R15, UR9, RZ, 0x3c, !PT ;  /* 0x000000090f0f7c12 */ /* 0x000fe2000f8e3cff */
[----:B------:R-:W-:Y:S02]  /*2120*/  UIADD3.X UR29, UPT, UPT, URZ, UR15, URZ, UP1, !UPT ;  /* 0x0000000fff1d7290 */ /* 0x000fe40008ffe4ff */
[----:B------:R-:W-:Y:S01]  /*2130*/  UIADD3.X UR27, UPT, UPT, URZ, UR15, URZ, UP0, !UPT ;  /* 0x0000000fff1b7290 */ /* 0x000fe200087fe4ff */
[----:B-1----:R-:W-:Y:S01]  /*2140*/  SHF.L.U32 R2, R15, 0x1f, RZ ;  /* 0x0000001f0f027819 */ /* 0x002fe200000006ff */
[----:B------:R-:W-:Y:S01]  /*2150*/  UMOV UR18, 0x0 ;  /* 0x0000000000127882 */ /* 0x000fe20000000000 */
[----:B------:R-:W-:Y:S01]  /*2160*/  UMOV UR19, 0x10000000 ;  /* 0x1000000000137882 */ /* 0x000fe20000000000 */
[----:B------:R-:W-:Y:S01]  /*2170*/  UMOV UR10, UR34 ;  /* 0x00000022000a7c82 */ /* 0x000fe20008000000 */
[----:B------:R4:W1:Y:S01]  /*2180*/  SYNCS.PHASECHK.TRANS64.TRYWAIT P0, [UR8+0x1a0], R2 ;  /* 0x0001a002ff0075a7 */ /* 0x0008620008001108 */
[----:B------:R-:W-:Y:S01]  /*2190*/  ULEA UR8, UR17, UR6, 0xb ;  /* 0x0000000611087291 */ /* 0x000fe2000f8e58ff */
[----:B------:R-:W-:Y:S01]  /*21a0*/  UMOV UR12, UR36 ;  /* 0x00000024000c7c82 */ /* 0x000fe20008000000 */
[----:B------:R-:W-:-:S02]  /*21b0*/  UMOV UR9, UR33 ;  /* 0x0000002100097c82 */ /* 0x000fc40008000000 */
[----:B------:R-:W-:Y:S02]  /*21c0*/  UIADD3 UR32, UPT, UPT, UR8, 0x4600, URZ ;  /* 0x0000460008207890 */ /* 0x000fe4000fffe0ff */
[----:B------:R-:W-:Y:S01]  /*21d0*/  UIADD3 UR8, UPT, UPT, UR8, 0x1e600, URZ ;  /* 0x0001e60008087890 */ /* 0x000fe2000fffe0ff */
[----:B------:R-:W-:Y:S01]  /*21e0*/  UMOV UR25, UR13 ;  /* 0x0000000d00197c82 */ /* 0x000fe20008000000 */
[----:B------:R-:W-:-:S05]  /*21f0*/  UMOV UR17, UR23 ;  /* 0x0000001700117c82 */ /* 0x000fca0008000000 */
[----:B------:R2:W-:Y:S02]  /*2200*/  UTMALDG.3D.2CTA [UR32], [UR28], desc[UR18] ;  /* 0x000012201c0075b4 */ /* 0x0005e40008211000 */
[----:B------:R4:W-:Y:S01]  /*2210*/  UTMALDG.3D.2CTA [UR8], [UR26], desc[UR18] ;  /* 0x000012081a0075b4 */ /* 0x0009e20008211000 */
[----:B--2---:R-:W-:Y:S01]  /*2220*/  UIADD3 UR34, UPT, UPT, UR34, 0x20, URZ ;  /* 0x0000002022227890 */ /* 0x004fe2000fffe0ff */
[----:B------:R-:W-:Y:S11]  /*2230*/  BRA.U UP2, `(.L_x_32) ;  /* 0xfffffffd02507547 */ /* 0x000ff6000b83ffff */
.L_x_26:
[----:B----4-:R-:W-:Y:S01]  /*2240*/  ULEA UR8, UR23, UR6, 0x3 ;  /* 0x0000000617087291 */ /* 0x010fe2000f8e18ff */
[----:B-1----:R-:W-:Y:S01]  /*2250*/  SHF.L.U32 R2, R15, 0x1f, RZ ;  /* 0x0000001f0f027819 */ /* 0x002fe200000006ff */
[----:B------:R-:W-:Y:S01]  /*2260*/  @!P1 SYNCS.ARRIVE.TRANS64.A1T0 RZ, [UR6+0x368], RZ ;  /* 0x000368ffffff99a7 */ /* 0x000fe20008100006 */
[----:B------:R-:W-:-:S06]  /*2270*/  UISETP.GT.AND UP0, UPT, UR7, UR5, UPT ;  /* 0x000000050700728c */ /* 0x000fcc000bf04270 */
[----:B--2---:R1:W2:Y:S03]  /*2280*/  SYNCS.PHASECHK.TRANS64.TRYWAIT P0, [UR8+0x1a0], R2 ;  /* 0x0001a002ff0075a7 */ /* 0x0042a60008001108 */
[----:B------:R-:W-:Y:S05]  /*2290*/  BRA.U !UP0, `(.L_x_33) ;  /* 0x0000000108bc7547 */ /* 0x000fea000b800000 */
[----:B------:R-:W-:Y:S01]  /*22a0*/  UIADD3 UR26, UPT, UPT, UR24, UR25, URZ ;  /* 0x00000019181a7290 */ /* 0x000fe2000fffe0ff */
[----:B------:R-:W-:-:S11]  /*22b0*/  UMOV UR27, UR23 ;  /* 0x00000017001b7c82 */ /* 0x000fd60008000000 */
.L_x_39:
[----:B------:R-:W-:Y:S01]  /*22c0*/  ULEA UR17, UR27, UR6, 0x3 ;  /* 0x000000061b117291 */ /* 0x000fe2000f8e18ff */
[----:B--2---:R-:W-:Y:S01]  /*22d0*/  @P5 MOV R3, 0x2000 ;  /* 0x0000200000035802 */ /* 0x004fe20000000f00 */
[----:B-12---:R-:W-:Y:S10]  /*22e0*/  @P0 BRA `(.L_x_34) ;  /* 0x00000000000c0947 */ /* 0x006ff40003800000 */
[----:B------:R-:W-:-:S04]  /*22f0*/  SHF.L.U32 R5, R15, 0x1f, RZ ;  /* 0x0000001f0f057819 */ /* 0x000fc800000006ff */
[----:B------:R-:W2:Y:S02]  /*2300*/  SYNCS.PHASECHK.TRANS64.TRYWAIT P0, [UR17+0x1a0], R5 ;  /* 0x0001a005ff0075a7 */ /* 0x000ea40008001111 */
[----:B--2---:R-:W-:Y:S05]  /*2310*/  @!P0 BRA `(.L_x_35) ;  /* 0x0000007400f48947 */ /* 0x004fea0003800000 */
.L_x_34:
[----:B------:R2:W-:Y:S01]  /*2320*/  @P5 SYNCS.ARRIVE.TRANS64 RZ, [UR17], R3 ;  /* 0x00000003ffff59a7 */ /* 0x0005e20008000011 */
[----:B------:R-:W-:-:S04]  /*2330*/  ULOP3.LUT UR8, UR22, 0x2, URZ, 0xfc, !UPT ;  /* 0x0000000216087892 */ /* 0x000fc8000f8efcff */
[----:B------:R-:W-:-:S09]  /*2340*/  UISETP.NE.AND UP0, UPT, UR8, 0x2, UPT ;  /* 0x000000020800788c */ /* 0x000fd2000bf05270 */
[----:B------:R-:W-:Y:S05]  /*2350*/  BRA.U UP0, `(.L_x_36) ;  /* 0x0000000100047547 */ /* 0x000fea000b800000 */
[----:B------:R-:W-:Y:S05]  /*2360*/  BPT.TRAP 0x1 ;  /* 0x000000040000795c */ /* 0x000fea0000300000 */
.L_x_36:
[----:B------:R-:W-:Y:S04]  /*2370*/  BSSY.RECONVERGENT B0, `(.L_x_37) ;  /* 0x0000003000007945 */ /* 0x000fe80003800200 */
[----:B------:R-:W-:Y:S05]  /*2380*/  @!P4 BRA `(.L_x_38) ;  /* 0x000000000004c947 */ /* 0x000fea0003800000 */
[----:B------:R-:W-:Y:S05]  /*2390*/  BPT.TRAP 0x1 ;  /* 0x000000040000795c */ /* 0x000fea0000300000 */
.L_x_38:
[----:B------:R-:W-:Y:S05]  /*23a0*/  BSYNC.RECONVERGENT B0 ;  /* 0x0000000000007941 */ /* 0x000fea0003800200 */
.L_x_37:
[----:B------:R-:W-:Y:S02]  /*23b0*/  UIADD3 UR23, UPT, UPT, UR27, 0x1, URZ ;  /* 0x000000011b177890 */ /* 0x000fe4000fffe0ff */
[----:B------:R-:W-:Y:S02]  /*23c0*/  UIADD3 UR32, UP1, UPT, UR14, 0x80, URZ ;  /* 0x000000800e207890 */ /* 0x000fe4000ff3e0ff */
[----:B------:R-:W-:Y:S02]  /*23d0*/  UISETP.NE.AND UP0, UPT, UR23, 0x34, UPT ;  /* 0x000000341700788c */ /* 0x000fe4000bf05270 */
[----:B------:R-:W-:Y:S02]  /*23e0*/  USHF.L.U32 UR18, UR25, 0x5, URZ ;  /* 0x0000000519127899 */ /* 0x000fe400080006ff */
[----:B------:R-:W-:Y:S02]  /*23f0*/  USEL UR9, URZ, 0x1, UP0 ;  /* 0x00000001ff097887 */ /* 0x000fe40008000000 */
[----:B------:R-:W-:-:S02]  /*2400*/  USEL UR23, UR23, URZ, UP0 ;  /* 0x000000ff17177287 */ /* 0x000fc40008000000 */
[----:B------:R-:W-:Y:S02]  /*2410*/  UIADD3 UR30, UP0, UPT, UR14, 0x180, URZ ;  /* 0x000001800e1e7890 */ /* 0x000fe4000ff1e0ff */
[----:B------:R-:W-:Y:S01]  /*2420*/  ULEA UR8, UR23, UR6, 0x3 ;  /* 0x0000000617087291 */ /* 0x000fe2000f8e18ff */
[----:B------:R-:W-:Y:S01]  /*2430*/  LOP3.LUT R15, R15, UR9, RZ, 0x3c, !PT ;  /* 0x000000090f0f7c12 */ /* 0x000fe2000f8e3cff */
[----:B------:R-:W-:Y:S02]  /*2440*/  ULOP3.LUT UR17, UR17, 0xfefffff8, URZ, 0xc0, !UPT ;  /* 0xfefffff811117892 */ /* 0x000fe4000f8ec0ff */
[----:B------:R-:W-:Y:S01]  /*2450*/  UIADD3.X UR33, UPT, UPT, URZ, UR15, URZ, UP1, !UPT ;  /* 0x0000000fff217290 */ /* 0x000fe20008ffe4ff */
[----:B-1----:R-:W-:Y:S01]  /*2460*/  SHF.L.U32 R2, R15, 0x1f, RZ ;  /* 0x0000001f0f027819 */ /* 0x002fe200000006ff */
[----:B------:R-:W-:Y:S01]  /*2470*/  UIADD3.X UR31, UPT, UPT, URZ, UR15, URZ, UP0, !UPT ;  /* 0x0000000fff1f7290 */ /* 0x000fe200087fe4ff */
[----:B------:R-:W-:Y:S02]  /*2480*/  UMOV UR28, 0x0 ;  /* 0x00000000001c7882 */ /* 0x000fe40000000000 */
[----:B------:R4:W1:Y:S01]  /*2490*/  SYNCS.PHASECHK.TRANS64.TRYWAIT P0, [UR8+0x1a0], R2 ;  /* 0x0001a002ff0075a7 */ /* 0x0008620008001108 */
[----:B------:R-:W-:Y:S01]  /*24a0*/  ULEA UR8, UR27, UR6, 0xb ;  /* 0x000000061b087291 */ /* 0x000fe2000f8e58ff */
[----:B------:R-:W-:Y:S01]  /*24b0*/  UMOV UR29, 0x10000000 ;  /* 0x10000000001d7882 */ /* 0x000fe20000000000 */
[----:B------:R-:W-:-:S02]  /*24c0*/  UMOV UR19, UR35 ;  /* 0x0000002300137c82 */ /* 0x000fc40008000000 */
[----:B------:R-:W-:Y:S02]  /*24d0*/  UIADD3 UR16, UPT, UPT, UR8, 0x4600, URZ ;  /* 0x0000460008107890 */ /* 0x000fe4000fffe0ff */
[----:B------:R-:W-:Y:S01]  /*24e0*/  UIADD3 UR8, UPT, UPT, UR8, 0x1e600, URZ ;  /* 0x0001e60008087890 */ /* 0x000fe2000fffe0ff */
[----:B------:R-:W-:Y:S01]  /*24f0*/  UMOV UR20, UR36 ;  /* 0x0000002400147c82 */ /* 0x000fe20008000000 */
[----:B------:R-:W-:Y:S01]  /*2500*/  UMOV UR12, UR36 ;  /* 0x00000024000c7c82 */ /* 0x000fe20008000000 */
[----:B------:R-:W-:Y:S01]  /*2510*/  UMOV UR9, UR17 ;  /* 0x0000001100097c82 */ /* 0x000fe20008000000 */
[----:B------:R-:W-:Y:S01]  /*2520*/  UMOV UR10, UR18 ;  /* 0x00000012000a7c82 */ /* 0x000fe20008000000 */
[----:B------:R-:W-:Y:S02]  /*2530*/  UIADD3 UR25, UPT, UPT, UR25, 0x1, URZ ;  /* 0x0000000119197890 */ /* 0x000fe4000fffe0ff */
[----:B------:R4:W-:Y:S01]  /*2540*/  UTMALDG.3D.2CTA [UR16], [UR32], desc[UR28] ;  /* 0x00001c10200075b4 */ /* 0x0009e20008211000 */
[----:B------:R-:W-:Y:S01]  /*2550*/  UMOV UR27, UR23 ;  /* 0x00000017001b7c82 */ /* 0x000fe20008000000 */
[----:B------:R-:W-:Y:S01]  /*2560*/  UISETP.NE.AND UP0, UPT, UR25, UR26, UPT ;  /* 0x0000001a1900728c */ /* 0x000fe2000bf05270 */
[----:B------:R4:W-:Y:S08]  /*2570*/  UTMALDG.3D.2CTA [UR8], [UR30], desc[UR28] ;  /* 0x00001c081e0075b4 */ /* 0x0009f00008211000 */
[----:B----4-:R-:W-:Y:S05]  /*2580*/  BRA.U UP0, `(.L_x_39) ;  /* 0xfffffffd004c7547 */ /* 0x010fea000b83ffff */
.L_x_33:
[C---:B-1----:R-:W-:Y:S01]  /*2590*/  LEA R2, R14.reuse, UR6, 0x3 ;  /* 0x000000060e027c11 */ /* 0x042fe2000f8e18ff */
[----:B------:R-:W-:Y:S01]  /*25a0*/  NOP ;  /* 0x0000000000007918 */ /* 0x000fe20000000000 */
[----:B--2---:R-:W-:Y:S02]  /*25b0*/  SHF.L.U32 R3, R13, 0x1f, RZ ;  /* 0x0000001f0d037819 */ /* 0x004fe400000006ff */
[----:B------:R-:W-:Y:S02]  /*25c0*/  LEA R4, R14, UR6, 0x4 ;  /* 0x000000060e047c11 */ /* 0x000fe4000f8e20ff */
[----:B------:R-:W1:Y:S02]  /*25d0*/  SYNCS.PHASECHK.TRANS64.TRYWAIT P0, [R2+URZ+0x370], R3 ;  /* 0x00037003020075a7 */ /* 0x000e6400080011ff */
[----:B-1----:R-:W-:Y:S05]  /*25e0*/  @!P0 BRA `(.L_x_40) ;  /* 0x0000007400588947 */ /* 0x002fea0003800000 */
.L_x_175:
[----:B------:R-:W2:Y:S01]  /*25f0*/  LDS.128 R4, [R4+0x400] ;  /* 0x0004000004047984 */ /* 0x000ea20000000c00 */
[----:B------:R-:W-:Y:S01]  /*2600*/  ISETP.GE.AND P0, PT, R40, 0x1, PT ;  /* 0x000000012800780c */ /* 0x000fe20003f06270 */
[----:B-1----:R-:W-:Y:S01]  /*2610*/  VIADD R2, R2, 0x380 ;  /* 0x0000038002027836 */ /* 0x002fe20000000000 */
[----:B------:R-:W-:Y:S01]  /*2620*/  @!PT LDS RZ, [RZ] ;  /* 0x00000000fffff984 */ /* 0x000fe20000000800 */
[----:B------:R-:W-:Y:S01]  /*2630*/  @!PT LDS RZ, [RZ] ;  /* 0x00000000fffff984 */ /* 0x000fe20000000800 */
[----:B------:R-:W-:Y:S01]  /*2640*/  @!PT LDS RZ, [RZ] ;  /* 0x00000000fffff984 */ /* 0x000fe20000000800 */
[----:B------:R-:W-:Y:S01]  /*2650*/  @!PT LDS RZ, [RZ] ;  /* 0x00000000fffff984 */ /* 0x000fe20000000800 */
[----:B------:R1:W-:Y:S06]  /*2660*/  MEMBAR.ALL.CTA ;  /* 0x0000000000007992 */ /* 0x0003ec0000008000 */
[----:B-1----:R-:W1:Y:S01]  /*2670*/  FENCE.VIEW.ASYNC.S ;  /* 0x00000000000073c6 */ /* 0x002e620000000000 */
[----:B------:R-:W-:-:S04]  /*2680*/  PRMT R2, RZ, 0x654, R2 ;  /* 0x00000654ff027816 */ /* 0x000fc80000000002 */
[----:B-1----:R1:W-:Y:S01]  /*2690*/  SYNCS.ARRIVE.TRANS64.RED.A1T0 RZ, [R2+URZ], RZ ;  /* 0x000000ff02ff79a7 */ /* 0x0023e200081004ff */
[----:B--2---:R-:W-:-:S13]  /*26a0*/  LOP3.LUT P2, RZ, R6, 0x1, RZ, 0xc0, !PT ;  /* 0x0000000106ff7812 */ /* 0x004fda000784c0ff */
[----:B------:R-:W-:Y:S01]  /*26b0*/  @P2 SHF.R.U32.HI R3, RZ, 0x10, R5 ;  /* 0x00000010ff032819 */ /* 0x000fe20000011605 */
[----:B------:R-:W-:Y:S01]  /*26c0*/  VOTEU.ANY UP0, P2 ;  /* 0x0000000000ff7886 */ /* 0x000fe20001000100 */
[----:B------:R-:W-:Y:S02]  /*26d0*/  @P2 MOV R11, R4 ;  /* 0x00000004000b2202 */ /* 0x000fe40000000f00 */
[----:B------:R-:W-:Y:S02]  /*26e0*/  @P2 R2UR.BROADCAST UR8, R3 ;  /* 0x00000000030822ca */ /* 0x000fe400008e0000 */
[----:B------:R-:W-:-:S11]  /*26f0*/  @P2 LOP3.LUT R8, R5, 0xffff, RZ, 0xc0, !PT ;  /* 0x0000ffff05082812 */ /* 0x000fd600078ec0ff */
[----:B------:R-:W-:Y:S01]  /*2700*/  @UP0 UMOV UR36, UR8 ;  /* 0x0000000800240c82 */ /* 0x000fe20008000000 */
[----:B-1----:R-:W-:Y:S05]  /*2710*/  @!P0 BRA `(.L_x_41) ;  /* 0x0000000000b88947 */ /* 0x002fea0003800000 */
[----:B------:R-:W3:Y:S01]  /*2720*/  LDC.64 R4, c[0x0][0xb18] ;  /* 0x0002c600ff047b82 */ /* 0x000ee20000000a00 */
[----:B------:R-:W-:-:S07]  /*2730*/  ISETP.NE.AND P3, PT, R40, 0x1, PT ;  /* 0x000000012800780c */ /* 0x000fce0003f65270 */
[----:B------:R-:W1:Y:S08]  /*2740*/  LDC.64 R6, c[0x0][0xb10] ;  /* 0x0002c400ff067b82 */ /* 0x000e700000000a00 */
[----:B------:R-:W2:Y:S08]  /*2750*/  LDC R17, c[0x0][0xb20] ;  /* 0x0002c800ff117b82 */ /* 0x000eb00000000800 */
[----:B------:R-:W4:Y:S01]  /*2760*/  LDC R18, c[0x0][0xb0c] ;  /* 0x0002c300ff127b82 */ /* 0x000f220000000800 */
[----:B---3--:R-:W-:Y:S01]  /*2770*/  IMAD.HI.U32 R22, R0, R5, RZ ;  /* 0x0000000500167227 */ /* 0x008fe200078e00ff */
[----:B------:R-:W-:-:S06]  /*2780*/  ISETP.NE.AND P0, PT, R4, 0x1, PT ;  /* 0x000000010400780c */ /* 0x000fcc0003f05270 */
[----:B------:R-:W3:Y:S01]  /*2790*/  LDC.64 R2, c[0x0][0xb28] ;  /* 0x0002ca00ff027b82 */ /* 0x000ee20000000a00 */
[----:B-1----:R-:W-:-:S04]  /*27a0*/  IMAD.HI.U32 R20, R9, R6, RZ ;  /* 0x0000000609147227 */ /* 0x002fc800078e00ff */
[----:B------:R-:W-:Y:S01]  /*27b0*/  IMAD.HI.U32 R24, R11, R6, RZ ;  /* 0x000000060b187227 */ /* 0x000fe200078e00ff */
[----:B------:R-:W-:Y:S02]  /*27c0*/  SHF.R.U32.HI R20, RZ, R7, R20 ;  /* 0x00000007ff147219 */ /* 0x000fe40000011614 */
[----:B--2---:R-:W-:Y:S01]  /*27d0*/  SHF.R.U32.HI R19, RZ, R17, R22 ;  /* 0x00000011ff137219 */ /* 0x004fe20000011616 */
[----:B------:R-:W-:Y:S01]  /*27e0*/  IMAD.HI.U32 R22, R8, R5, RZ ;  /* 0x0000000508167227 */ /* 0x000fe200078e00ff */
[----:B------:R-:W-:Y:S02]  /*27f0*/  SHF.R.U32.HI R24, RZ, R7, R24 ;  /* 0x00000007ff187219 */ /* 0x000fe40000011618 */
[----:B------:R-:W-:Y:S02]  /*2800*/  SEL R19, R0, R19, !P0 ;  /* 0x0000001300137207 */ /* 0x000fe40004000000 */
[----:B------:R-:W-:Y:S02]  /*2810*/  SHF.R.U32.HI R17, RZ, R17, R22 ;  /* 0x00000011ff117219 */ /* 0x000fe40000011616 */
[----:B----4-:R-:W-:-:S02]  /*2820*/  ISETP.NE.AND P1, PT, R18, 0x1, PT ;  /* 0x000000011200780c */ /* 0x010fc40003f25270 */
[----:B------:R-:W-:Y:S02]  /*2830*/  SEL R17, R8, R17, !P0 ;  /* 0x0000001108117207 */ /* 0x000fe40004000000 */
[----:B------:R-:W-:Y:S02]  /*2840*/  SEL R21, R9, R20, !P1 ;  /* 0x0000001409157207 */ /* 0x000fe40004800000 */
[----:B------:R-:W-:Y:S01]  /*2850*/  SEL R5, R11, R24, !P1 ;  /* 0x000000180b057207 */ /* 0x000fe20004800000 */
[----:B---3--:R-:W-:Y:S01]  /*2860*/  IMAD.HI.U32 R20, R19, R2, RZ ;  /* 0x0000000213147227 */ /* 0x008fe200078e00ff */
[----:B------:R-:W-:-:S03]  /*2870*/  IADD3 R7, PT, PT, -R17, RZ, RZ ;  /* 0x000000ff11077210 */ /* 0x000fc60007ffe1ff */
        /* <DEDUP_REMOVED lines=11> */
[----:B------:R-:W-:-:S04]  /*2930*/  @!P0 IMAD.HI.U32 R20, R5, R2, RZ ;  /* 0x0000000205148227 */ /* 0x000fc800078e00ff */
[----:B------:R-:W-:Y:S01]  /*2940*/  IMAD.MOV R2, RZ, RZ, -R6 ;  /* 0x000000ffff027224 */ /* 0x000fe200078e0a06 */
[----:B------:R-:W-:-:S03]  /*2950*/  @!P0 SHF.R.U32.HI R20, RZ, R3, R20 ;  /* 0x00000003ff148219 */ /* 0x000fc60000011614 */
[----:B------:R-:W-:Y:S01]  /*2960*/  IMAD R2, R40, R2, R17 ;  /* 0x0000000228027224 */ /* 0x000fe200078e0211 */
        /* <DEDUP_REMOVED lines=9> */
.L_x_41:
[----:B------:R-:W1:Y:S02]  /*2a00*/  LDCU UR8, c[0x0][0xb30] ;  /* 0x00016600ff0877ac */ /* 0x000e640008000800 */
[----:B-1----:R-:W-:-:S09]  /*2a10*/  UISETP.NE.AND UP0, UPT, UR8, 0x1, UPT ;  /* 0x000000010800788c */ /* 0x002fd2000bf05270 */
[----:B------:R-:W-:Y:S05]  /*2a20*/  BRA.U UP0, `(.L_x_42) ;  /* 0x0000000100407547 */ /* 0x000fea000b800000 */
[----:B------:R-:W1:Y:S08]  /*2a30*/  LDC.64 R4, c[0x0][0xb10] ;  /* 0x0002c400ff047b82 */ /* 0x000e700000000a00 */
[----:B------:R-:W2:Y:S08]  /*2a40*/  LDC.64 R2, c[0x0][0xb18] ;  /* 0x0002c600ff027b82 */ /* 0x000eb00000000a00 */
[----:B------:R-:W4:Y:S08]  /*2a50*/  LDC R6, c[0x0][0xb20] ;  /* 0x0002c800ff067b82 */ /* 0x000f300000000800 */
[----:B------:R-:W3:Y:S01]  /*2a60*/  LDC R18, c[0x0][0xb0c] ;  /* 0x0002c300ff127b82 */ /* 0x000ee20000000800 */
[----:B-1----:R-:W-:-:S05]  /*2a70*/  IMAD.HI.U32 R4, R11, R4, RZ ;  /* 0x000000040b047227 */ /* 0x002fca00078e00ff */
[----:B------:R-:W-:Y:S01]  /*2a80*/  SHF.R.U32.HI R4, RZ, R5, R4 ;  /* 0x00000005ff047219 */ /* 0x000fe20000011604 */
[----:B--2---:R-:W-:Y:S01]  /*2a90*/  IMAD.HI.U32 R3, R8, R3, RZ ;  /* 0x0000000308037227 */ /* 0x004fe200078e00ff */
[----:B------:R-:W-:-:S04]  /*2aa0*/  ISETP.NE.AND P0, PT, R2, 0x1, PT ;  /* 0x000000010200780c */ /* 0x000fc80003f05270 */
[----:B----4-:R-:W-:-:S04]  /*2ab0*/  SHF.R.U32.HI R3, RZ, R6, R3 ;  /* 0x00000006ff037219 */ /* 0x010fc80000011603 */
[----:B------:R-:W-:Y:S02]  /*2ac0*/  SEL R3, R8, R3, !P0 ;  /* 0x0000000308037207 */ /* 0x000fe40004000000 */
[----:B---3--:R-:W-:-:S04]  /*2ad0*/  ISETP.NE.AND P1, PT, R18, 0x1, PT ;  /* 0x000000011200780c */ /* 0x008fc80003f25270 */
[----:B------:R-:W-:-:S05]  /*2ae0*/  SEL R4, R11, R4, !P1 ;  /* 0x000000040b047207 */ /* 0x000fca0004800000 */
[----:B------:R-:W-:Y:S02]  /*2af0*/  IMAD.IADD R5, R3, 0x1, -R4 ;  /* 0x0000000103057824 */ /* 0x000fe400078e0a04 */
[----:B------:R-:W-:Y:S02]  /*2b00*/  IMAD.IADD R3, R4, 0x1, -R3 ;  /* 0x0000000104037824 */ /* 0x000fe400078e0a03 */
[----:B------:R-:W-:Y:S02]  /*2b10*/  IMAD R11, R5, R18, R11 ;  /* 0x00000012050b7224 */ /* 0x000fe400078e020b */
[----:B------:R-:W-:-:S07]  /*2b20*/  IMAD R8, R3, R2, R8 ;  /* 0x0000000203087224 */ /* 0x000fce00078e0208 */
.L_x_42:
[----:B------:R-:W-:Y:S01]  /*2b30*/  VIADD R14, R14, 0x1 ;  /* 0x000000010e0e7836 */ /* 0x000fe20000000000 */
[----:B------:R-:W-:Y:S01]  /*2b40*/  PLOP3.LUT P1, PT, PT, PT, PT, 0x80, 0x8 ;  /* 0x000000000008781c */ /* 0x000fe20003f2f070 */
[----:B------:R-:W-:Y:S02]  /*2b50*/  IMAD.IADD R21, R11, 0x1, R90 ;  /* 0x000000010b157824 */ /* 0x000fe400078e025a */
[----:B------:R-:W-:Y:S01]  /*2b60*/  IMAD.IADD R20, R8, 0x1, R83 ;  /* 0x0000000108147824 */ /* 0x000fe200078e0253 */
[----:B------:R-:W-:-:S04]  /*2b70*/  ISETP.NE.AND P0, PT, R14, 0x2, PT ;  /* 0x000000020e00780c */ /* 0x000fc80003f05270 */
[----:B------:R-:W-:Y:S02]  /*2b80*/  SEL R2, RZ, 0x1, P0 ;  /* 0x00000001ff027807 */ /* 0x000fe40000000000 */
[----:B------:R-:W-:Y:S02]  /*2b90*/  SEL R14, R14, RZ, P0 ;  /* 0x000000ff0e0e7207 */ /* 0x000fe40000000000 */
[----:B------:R-:W-:Y:S01]  /*2ba0*/  LOP3.LUT R13, R13, R2, RZ, 0x3c, !PT ;  /* 0x000000020d0d7212 */ /* 0x000fe200078e3cff */
[----:B------:R-:W-:Y:S06]  /*2bb0*/  @P2 BRA `(.L_x_43) ;  /* 0xfffffff000642947 */ /* 0x000fec000383ffff */
[----:B------:R-:W-:Y:S01]  /*2bc0*/  UIADD3 UR6, UPT, UPT, UR6, 0x1a0, URZ ;  /* 0x000001a006067890 */ /* 0x000fe2000fffe0ff */
[----:B------:R-:W-:-:S03]  /*2bd0*/  SHF.L.U32 R3, R15, 0x1f, RZ ;  /* 0x0000001f0f037819 */ /* 0x000fc600000006ff */
[----:B------:R-:W-:-:S09]  /*2be0*/  ULEA UR4, UR23, UR6, 0x3 ;  /* 0x0000000617047291 */ /* 0x000fd2000f8e18ff */
[----:B------:R-:W1:Y:S02]  /*2bf0*/  SYNCS.PHASECHK.TRANS64.TRYWAIT P0, [UR4], R3 ;  /* 0x00000003ff0075a7 */ /* 0x000e640008001104 */
[----:B-1----:R-:W-:Y:S05]  /*2c00*/  @!P0 BRA `(.L_x_44) ;  /* 0x0000006c00e48947 */ /* 0x002fea0003800000 */
.L_x_177:
[----:B------:R-:W-:-:S04]  /*2c10*/  UIADD3 UR5, UPT, UPT, UR23, 0x1, URZ ;  /* 0x0000000117057890 */ /* 0x000fc8000fffe0ff */
[----:B------:R-:W-:-:S04]  /*2c20*/  UISETP.NE.AND UP0, UPT, UR5, 0x34, UPT ;  /* 0x000000340500788c */ /* 0x000fc8000bf05270 */
[----:B------:R-:W-:Y:S02]  /*2c30*/  USEL UR7, URZ, 0x1, UP0 ;  /* 0x00000001ff077887 */ /* 0x000fe40008000000 */
[----:B------:R-:W-:-:S04]  /*2c40*/  USEL UR5, UR5, URZ, UP0 ;  /* 0x000000ff05057287 */ /* 0x000fc80008000000 */
[----:B------:R-:W-:Y:S01]  /*2c50*/  ULEA UR4, UR5, UR6, 0x3 ;  /* 0x0000000605047291 */ /* 0x000fe2000f8e18ff */
[----:B------:R-:W-:-:S04]  /*2c60*/  LOP3.LUT R2, R15, UR7, RZ, 0x3c, !PT ;  /* 0x000000070f027c12 */ /* 0x000fc8000f8e3cff */
[----:B-1----:R-:W-:-:S04]  /*2c70*/  SHF.L.U32 R3, R2, 0x1f, RZ ;  /* 0x0000001f02037819 */ /* 0x002fc800000006ff */
[----:B------:R-:W1:Y:S02]  /*2c80*/  SYNCS.PHASECHK.TRANS64.TRYWAIT P0, [UR4], R3 ;  /* 0x00000003ff0075a7 */ /* 0x000e640008001104 */
[----:B-1----:R-:W-:Y:S05]  /*2c90*/  @!P0 BRA `(.L_x_45) ;  /* 0x0000006c00d88947 */ /* 0x002fea0003800000 */
.L_x_179:
        /* <DEDUP_REMOVED lines=9> */
.L_x_181:
        /* <DEDUP_REMOVED lines=9> */
.L_x_183:
        /* <DEDUP_REMOVED lines=9> */
.L_x_185:
        /* <DEDUP_REMOVED lines=9> */
.L_x_187:
        /* <DEDUP_REMOVED lines=9> */
.L_x_189:
        /* <DEDUP_REMOVED lines=9> */
.L_x_191:
        /* <DEDUP_REMOVED lines=9> */
.L_x_193:
        /* <DEDUP_REMOVED lines=9> */
.L_x_195:
        /* <DEDUP_REMOVED lines=9> */
.L_x_197:
        /* <DEDUP_REMOVED lines=9> */
.L_x_199:
        /* <DEDUP_REMOVED lines=9> */
.L_x_201:
        /* <DEDUP_REMOVED lines=9> */
.L_x_203:
        /* <DEDUP_REMOVED lines=9> */
.L_x_205:
        /* <DEDUP_REMOVED lines=9> */
.L_x_207:
        /* <DEDUP_REMOVED lines=9> */
.L_x_209:
        /* <DEDUP_REMOVED lines=9> */
.L_x_211:
        /* <DEDUP_REMOVED lines=9> */
.L_x_213:
        /* <DEDUP_REMOVED lines=9> */
.L_x_215:
        /* <DEDUP_REMOVED lines=9> */
.L_x_217:
        /* <DEDUP_REMOVED lines=9> */
.L_x_219:
        /* <DEDUP_REMOVED lines=9> */
.L_x_221:
        /* <DEDUP_REMOVED lines=9> */
.L_x_223:
        /* <DEDUP_REMOVED lines=9> */
.L_x_225:
        /* <DEDUP_REMOVED lines=9> */
.L_x_227:
        /* <DEDUP_REMOVED lines=9> */
.L_x_229:
        /* <DEDUP_REMOVED lines=9> */
.L_x_231:
        /* <DEDUP_REMOVED lines=9> */
.L_x_233:
        /* <DEDUP_REMOVED lines=9> */
.L_x_235:
        /* <DEDUP_REMOVED lines=9> */
.L_x_237:
        /* <DEDUP_REMOVED lines=9> */
.L_x_239:
        /* <DEDUP_REMOVED lines=9> */
.L_x_241:
        /* <DEDUP_REMOVED lines=9> */
.L_x_243:
        /* <DEDUP_REMOVED lines=9> */
.L_x_245:
        /* <DEDUP_REMOVED lines=9> */
.L_x_247:
        /* <DEDUP_REMOVED lines=9> */
.L_x_249:
        /* <DEDUP_REMOVED lines=9> */
.L_x_251:
        /* <DEDUP_REMOVED lines=9> */
.L_x_253:
        /* <DEDUP_REMOVED lines=9> */
.L_x_255:
        /* <DEDUP_REMOVED lines=9> */
.L_x_257:
        /* <DEDUP_REMOVED lines=9> */
.L_x_259:
        /* <DEDUP_REMOVED lines=9> */
.L_x_261:
        /* <DEDUP_REMOVED lines=9> */
.L_x_263:
        /* <DEDUP_REMOVED lines=9> */
.L_x_265:
        /* <DEDUP_REMOVED lines=9> */
.L_x_267:
        /* <DEDUP_REMOVED lines=9> */
.L_x_269:
        /* <DEDUP_REMOVED lines=9> */
.L_x_271:
        /* <DEDUP_REMOVED lines=9> */
.L_x_273:
        /* <DEDUP_REMOVED lines=9> */
.L_x_275:
        /* <DEDUP_REMOVED lines=9> */
.L_x_277:
[----:B------:R-:W-:-:S04]  /*4830*/  UIADD3 UR5, UPT, UPT, UR5, 0x1, URZ ;  /* 0x0000000105057890 */ /* 0x000fc8000fffe0ff */
[----:B------:R-:W-:-:S04]  /*4840*/  UISETP.NE.AND UP0, UPT, UR5, 0x34, UPT ;  /* 0x000000340500788c */ /* 0x000fc8000bf05270 */
[----:B------:R-:W-:Y:S02]  /*4850*/  USEL UR4, URZ, 0x1, UP0 ;  /* 0x00000001ff047887 */ /* 0x000fe40008000000 */
[----:B------:R-:W-:-:S04]  /*4860*/  USEL UR5, UR5, URZ, UP0 ;  /* 0x000000ff05057287 */ /* 0x000fc80008000000 */
[----:B------:R-:W-:Y:S01]  /*4870*/  ULEA UR5, UR5, UR6, 0x3 ;  /* 0x0000000605057291 */ /* 0x000fe2000f8e18ff */
[----:B-1----:R-:W-:-:S04]  /*4880*/  LOP3.LUT R3, R2, UR4, RZ, 0x3c, !PT ;  /* 0x0000000402037c12 */ /* 0x002fc8000f8e3cff */
[----:B------:R-:W-:Y:S01]  /*4890*/  SHF.L.U32 R3, R3, 0x1f, RZ ;  /* 0x0000001f03037819 */ /* 0x000fe200000006ff */
[----:B---3--:R-:W-:-:S07]  /*48a0*/  IMAD.U32 R0, RZ, RZ, UR5 ;  /* 0x00000005ff007e24 */ /* 0x008fce000f8e00ff */
.L_x_95:
[----:B-1----:R1:W2:Y:S02]  /*48b0*/  SYNCS.PHASECHK.TRANS64.TRYWAIT P0, [R0+URZ], R3 ;  /* 0x00000003000075a7 */ /* 0x0022a400080011ff */
[----:B--2---:R-:W-:Y:S05]  /*48c0*/  @!P0 NANOSLEEP.SYNCS 0x989680 ;  /* 0x009896800000895d */ /* 0x004fea0003900000 */
[----:B------:R-:W2:Y:S02]  /*48d0*/  @!P0 SYNCS.PHASECHK.TRANS64 P0, [R0+URZ], R3 ;  /* 0x00000003000085a7 */ /* 0x000ea400080010ff */
[----:B--2---:R-:W-:Y:S05]  /*48e0*/  @P0 EXIT ;  /* 0x000000000000094d */ /* 0x004fea0003800000 */
[----:B------:R-:W-:Y:S05]  /*48f0*/  BRA `(.L_x_95) ;  /* 0xfffffffc00ec7947 */ /* 0x000fea000383ffff */
.L_x_23:
[----:B------:R-:W-:-:S04]  /*4900*/  UISETP.NE.AND UP1, UPT, UR37, URZ, UPT ;  /* 0x000000ff2500728c */ /* 0x000fc8000bf25270 */
[----:B------:R-:W-:-:S09]  /*4910*/  UISETP.NE.OR UP1, UPT, UR10, 0x1, UP1 ;  /* 0x000000010a00788c */ /* 0x000fd20008f25670 */
[----:B------:R-:W-:Y:S05]  /*4920*/  BRA.U UP1, `(.L_x_96) ;  /* 0x00000005014c7547 */ /* 0x000fea000b800000 */
[----:B------:R-:W-:Y:S01]  /*4930*/  HFMA2 R11, -RZ, RZ, 0, 0 ;  /* 0x00000000ff0b7431 */ /* 0x000fe200000001ff */
[----:B------:R-:W-:Y:S01]  /*4940*/  ISETP.GE.U32.AND P2, PT, R10, 0x2, PT ;  /* 0x000000020a00780c */ /* 0x000fe20003f46070 */
[----:B------:R-:W-:Y:S01]  /*4950*/  IMAD.MOV.U32 R12, RZ, RZ, 0x1 ;  /* 0x00000001ff0c7424 */ /* 0x000fe200078e00ff */
[----:B------:R-:W-:Y:S01]  /*4960*/  CS2R R8, SRZ ;  /* 0x0000000000087805 */ /* 0x000fe2000001ff00 */
[----:B------:R-:W-:Y:S01]  /*4970*/  IMAD.MOV.U32 R3, RZ, RZ, RZ ;  /* 0x000000ffff037224 */ /* 0x000fe200078e00ff */
[----:B------:R-:W-:Y:S01]  /*4980*/  UMOV UR4, 0x400 ;  /* 0x0000040000047882 */ /* 0x000fe20000000000 */
[----:B------:R-:W-:Y:S01]  /*4990*/  UMOV UR6, URZ ;  /* 0x000000ff00067c82 */ /* 0x000fe20008000000 */
[----:B------:R-:W-:-:S12]  /*49a0*/  ULEA UR37, UR37, UR4, 0x18 ;  /* 0x0000000425257291 */ /* 0x000fd8000f8ec0ff */
.L_x_100:
[----:B------:R-:W-:Y:S02]  /*49b0*/  LEA R0, R3, UR37, 0x3 ;  /* 0x0000002503007c11 */ /* 0x000fe4000f8e18ff */
[----:B------:R-:W-:-:S03]  /*49c0*/  SHF.L.U32 R5, R8, 0x1f, RZ ;  /* 0x0000001f08057819 */ /* 0x000fc600000006ff */
[----:B------:R-:W-:Y:S01]  /*49d0*/  VIADD R4, R0, 0x3e0 ;  /* 0x000003e000047836 */ /* 0x000fe20000000000 */
[----:B------:R-:W1:Y:S02]  /*49e0*/  SYNCS.PHASECHK.TRANS64.TRYWAIT P0, [R0+URZ+0x3d0], R5 ;  /* 0x0003d005000075a7 */ /* 0x000e6400080011ff */
[----:B-1----:R-:W-:Y:S05]  /*49f0*/  @!P0 BRA `(.L_x_97) ;  /* 0x0000006400308947 */ /* 0x002fea0003800000 */
.L_x_278:
[----:B------:R-:W-:Y:S01]  /*4a00*/  ULEA UR5, UR6, UR37, 0x3 ;  /* 0x0000002506057291 */ /* 0x000fe2000f8e18ff */
[----:B------:R-:W-:Y:S01]  /*4a10*/  PRMT R4, RZ, 0x654, R4 ;  /* 0x00000654ff047816 */ /* 0x000fe20000000004 */
[----:B-1----:R-:W-:Y:S01]  /*4a20*/  @!P2 IMAD.MOV.U32 R5, RZ, RZ, 0x10 ;  /* 0x00000010ff05a424 */ /* 0x002fe200078e00ff */
[----:B------:R-:W-:Y:S01]  /*4a30*/  SHF.L.U32 R7, R12, 0x1f, RZ ;  /* 0x0000001f0c077819 */ /* 0x000fe200000006ff */
[----:B------:R-:W-:Y:S01]  /*4a40*/  UIADD3 UR4, UPT, UPT, UR5, 0x370, URZ ;  /* 0x0000037005047890 */ /* 0x000fe2000fffe0ff */
[----:B------:R1:W-:Y:S05]  /*4a50*/  SYNCS.ARRIVE.TRANS64.RED.A1T0 RZ, [R4+URZ], RZ ;  /* 0x000000ff04ff79a7 */ /* 0x0003ea00081004ff */
[----:B------:R-:W-:Y:S01]  /*4a60*/  IMAD.U32 R13, RZ, RZ, UR4 ;  /* 0x00000004ff0d7e24 */ /* 0x000fe2000f8e00ff */
[----:B------:R-:W2:Y:S04]  /*4a70*/  SYNCS.PHASECHK.TRANS64.TRYWAIT P0, [UR5+0x380], R7 ;  /* 0x00038007ff0075a7 */ /* 0x000ea80008001105 */
[----:B------:R-:W-:Y:S01]  /*4a80*/  PRMT R13, R10, 0x654, R13 ;  /* 0x000006540a0d7816 */ /* 0x000fe2000000000d */
[----:B-12---:R-:W-:Y:S06]  /*4a90*/  @!P0 BRA `(.L_x_98) ;  /* 0x00000064001c8947 */ /* 0x006fec0003800000 */
.L_x_280:
[----:B------:R-:W-:Y:S01]  /*4aa0*/  ULEA UR4, UR6, UR37, 0x4 ;  /* 0x0000002506047291 */ /* 0x000fe2000f8e20ff */
[----:B------:R-:W-:Y:S01]  /*4ab0*/  SEL R2, R13, R2, !P2 ;  /* 0x000000020d027207 */ /* 0x000fe20005000000 */
[----:B------:R-:W-:Y:S01]  /*4ac0*/  UIADD3 UR5, UPT, UPT, UR5, 0x370, URZ ;  /* 0x0000037005057890 */ /* 0x000fe2000fffe0ff */
[----:B-1----:R-:W-:Y:S01]  /*4ad0*/  LEA R0, R11, UR37, 0x3 ;  /* 0x000000250b007c11 */ /* 0x002fe2000f8e18ff */
[----:B------:R-:W-:Y:S01]  /*4ae0*/  UIADD3 UR4, UPT, UPT, UR4, 0x400, URZ ;  /* 0x0000040004047890 */ /* 0x000fe2000fffe0ff */
[----:B------:R1:W-:Y:S01]  /*4af0*/  @!P2 SYNCS.ARRIVE.TRANS64.RED RZ, [R2+URZ], R5 ;  /* 0x0000000502ffa9a7 */ /* 0x0003e200080004ff */
[----:B------:R-:W-:Y:S01]  /*4b00*/  UIADD3 UR6, UPT, UPT, UR6, 0x1, URZ ;  /* 0x0000000106067890 */ /* 0x000fe2000fffe0ff */
[----:B------:R-:W-:-:S03]  /*4b10*/  VIADD R3, R3, 0x1 ;  /* 0x0000000103037836 */ /* 0x000fc60000000000 */
[----:B------:R-:W-:Y:S02]  /*4b20*/  UISETP.NE.AND UP0, UPT, UR6, 0x2, UPT ;  /* 0x000000020600788c */ /* 0x000fe4000bf05270 */
[----:B------:R-:W-:Y:S01]  /*4b30*/  ISETP.NE.AND P0, PT, R3, 0x2, PT ;  /* 0x000000020300780c */ /* 0x000fe20003f05270 */
[----:B------:R-:W-:Y:S06]  /*4b40*/  UGETNEXTWORKID.BROADCAST [UR4], [UR5] ;  /* 0x00000000040073ca */ /* 0x000fec0008000100 */
[----:B------:R-:W-:Y:S02]  /*4b50*/  USEL UR4, URZ, 0x1, UP0 ;  /* 0x00000001ff047887 */ /* 0x000fe40008000000 */
[----:B------:R-:W-:-:S04]  /*4b60*/  USEL UR6, UR6, URZ, UP0 ;  /* 0x000000ff06067287 */ /* 0x000fc80008000000 */
[----:B------:R-:W-:Y:S02]  /*4b70*/  LOP3.LUT R12, R12, UR4, RZ, 0x3c, !PT ;  /* 0x000000040c0c7c12 */ /* 0x000fe4000f8e3cff */
[----:B-1----:R-:W-:-:S04]  /*4b80*/  SHF.L.U32 R5, R9, 0x1f, RZ ;  /* 0x0000001f09057819 */ /* 0x002fc800000006ff */
[----:B------:R-:W1:Y:S02]  /*4b90*/  SYNCS.PHASECHK.TRANS64.TRYWAIT P1, [R0+URZ+0x370], R5 ;  /* 0x00037005000075a7 */ /* 0x000e6400080211ff */
[----:B-1----:R-:W-:Y:S05]  /*4ba0*/  @!P1 BRA `(.L_x_99) ;  /* 0x0000006000f09947 */ /* 0x002fea0003800000 */
.L_x_281:
[----:B------:R-:W-:Y:S01]  /*4bb0*/  LEA R4, R11, UR37, 0x4 ;  /* 0x000000250b047c11 */ /* 0x000fe2000f8e20ff */
[----:B-1----:R-:W-:Y:S01]  /*4bc0*/  VIADD R0, R0, 0x380 ;  /* 0x0000038000007836 */ /* 0x002fe20000000000 */
[----:B------:R-:W-:Y:S01]  /*4bd0*/  SEL R3, R3, RZ, P0 ;  /* 0x000000ff03037207 */ /* 0x000fe20000000000 */
[----:B------:R-:W-:-:S03]  /*4be0*/  VIADD R11, R11, 0x1 ;  /* 0x000000010b0b7836 */ /* 0x000fc60000000000 */
[----:B------:R-:W1:Y:S01]  /*4bf0*/  LDS.128 R4, [R4+0x400] ;  /* 0x0004000004047984 */ /* 0x000e620000000c00 */
[----:B------:R-:W-:Y:S02]  /*4c00*/  PRMT R0, RZ, 0x654, R0 ;  /* 0x00000654ff007816 */ /* 0x000fe40000000000 */
[C---:B------:R-:W-:Y:S01]  /*4c10*/  ISETP.NE.AND P1, PT, R11.reuse, 0x2, PT ;  /* 0x000000020b00780c */ /* 0x040fe20003f25270 */
[----:B------:R-:W-:Y:S01]  /*4c20*/  @!PT LDS RZ, [RZ] ;  /* 0x00000000fffff984 */ /* 0x000fe20000000800 */
[----:B------:R-:W-:Y:S01]  /*4c30*/  @!PT LDS RZ, [RZ] ;  /* 0x00000000fffff984 */ /* 0x000fe20000000800 */
[----:B------:R-:W-:Y:S01]  /*4c40*/  @!PT LDS RZ, [RZ] ;  /* 0x00000000fffff984 */ /* 0x000fe20000000800 */
[----:B------:R-:W-:Y:S01]  /*4c50*/  @!PT LDS RZ, [RZ] ;  /* 0x00000000fffff984 */ /* 0x000fe20000000800 */
[----:B------:R2:W-:Y:S06]  /*4c60*/  MEMBAR.ALL.CTA ;  /* 0x0000000000007992 */ /* 0x0005ec0000008000 */
[----:B--2---:R-:W2:Y:S01]  /*4c70*/  FENCE.VIEW.ASYNC.S ;  /* 0x00000000000073c6 */ /* 0x004ea20000000000 */
[----:B------:R-:W-:Y:S01]  /*4c80*/  SEL R11, R11, RZ, P1 ;  /* 0x000000ff0b0b7207 */ /* 0x000fe20000800000 */
[----:B--2---:R2:W-:Y:S01]  /*4c90*/  SYNCS.ARRIVE.TRANS64.RED.A1T0 RZ, [R0+URZ], RZ ;  /* 0x000000ff00ff79a7 */ /* 0x0045e200081004ff */
[----:B-1----:R-:W-:-:S02]  /*4ca0*/  LOP3.LUT P3, RZ, R6, 0x1, RZ, 0xc0, !PT ;  /* 0x0000000106ff7812 */ /* 0x002fc4000786c0ff */
[----:B------:R-:W-:-:S04]  /*4cb0*/  SEL R5, RZ, 0x1, P0 ;  /* 0x00000001ff057807 */ /* 0x000fc80000000000 */
[----:B------:R-:W-:Y:S02]  /*4cc0*/  LOP3.LUT R8, R8, R5, RZ, 0x3c, !PT ;  /* 0x0000000508087212 */ /* 0x000fe400078e3cff */
[----:B--2---:R-:W-:-:S04]  /*4cd0*/  SEL R0, RZ, 0x1, P1 ;  /* 0x00000001ff007807 */ /* 0x004fc80000800000 */
[----:B------:R-:W-:Y:S01]  /*4ce0*/  LOP3.LUT R9, R9, R0, RZ, 0x3c, !PT ;  /* 0x0000000009097212 */ /* 0x000fe200078e3cff */
[----:B------:R-:W-:Y:S06]  /*4cf0*/  @P3 BRA `(.L_x_100) ;  /* 0xfffffffc002c3947 */ /* 0x000fec000383ffff */
[----:B------:R-:W-:Y:S01]  /*4d00*/  ULEA UR5, UR6, UR37, 0x3 ;  /* 0x0000002506057291 */ /* 0x000fe2000f8e18ff */
[----:B------:R-:W-:-:S08]  /*4d10*/  SHF.L.U32 R3, R12, 0x1f, RZ ;  /* 0x0000001f0c037819 */ /* 0x000fd000000006ff */
[----:B------:R-:W1:Y:S02]  /*4d20*/  SYNCS.PHASECHK.TRANS64 P0, [UR5+0x380], R3 ;  /* 0x00038003ff0075a7 */ /* 0x000e640008001005 */
[----:B-1----:R-:W-:Y:S05]  /*4d30*/  @P0 BRA `(.L_x_101) ;  /* 0x0000000000080947 */ /* 0x002fea0003800000 */
[----:B------:R-:W1:Y:S02]  /*4d40*/  SYNCS.PHASECHK.TRANS64.TRYWAIT P0, [UR5+0x380], R3 ;  /* 0x00038003ff0075a7 */ /* 0x000e640008001105 */
[----:B-1----:R-:W-:Y:S05]  /*4d50*/  @!P0 BRA `(.L_x_102) ;  /* 0x0000006000988947 */ /* 0x002fea0003800000 */
.L_x_101:
[----:B------:R-:W-:-:S04]  /*4d60*/  UIADD3 UR4, UPT, UPT, UR6, 0x1, URZ ;  /* 0x0000000106047890 */ /* 0x000fc8000fffe0ff */
[----:B------:R-:W-:-:S04]  /*4d70*/  UISETP.NE.AND UP0, UPT, UR4, 0x2, UPT ;  /* 0x000000020400788c */ /* 0x000fc8000bf05270 */
[----:B------:R-:W-:Y:S02]  /*4d80*/  USEL UR7, URZ, 0x1, UP0 ;  /* 0x00000001ff077887 */ /* 0x000fe40008000000 */
[----:B------:R-:W-:-:S04]  /*4d90*/  USEL UR4, UR4, URZ, UP0 ;  /* 0x000000ff04047287 */ /* 0x000fc80008000000 */
[----:B------:R-:W-:Y:S01]  /*4da0*/  ULEA UR4, UR4, UR37, 0x3 ;  /* 0x0000002504047291 */ /* 0x000fe2000f8e18ff */
[----:B-1----:R-:W-:-:S04]  /*4db0*/  LOP3.LUT R3, R12, UR7, RZ, 0x3c, !PT ;  /* 0x000000070c037c12 */ /* 0x002fc8000f8e3cff */
[----:B------:R-:W-:-:S04]  /*4dc0*/  SHF.L.U32 R0, R3, 0x1f, RZ ;  /* 0x0000001f03007819 */ /* 0x000fc800000006ff */
[----:B------:R-:W1:Y:S02]  /*4dd0*/  SYNCS.PHASECHK.TRANS64 P0, [UR4+0x380], R0 ;  /* 0x00038000ff0075a7 */ /* 0x000e640008001004 */
[----:B-1----:R-:W-:Y:S05]  /*4de0*/  @P0 EXIT ;  /* 0x000000000000094d */ /* 0x002fea0003800000 */
[----:B------:R-:W-:Y:S02]  /*4df0*/  SHF.L.U32 R3, R3, 0x1f, RZ ;  /* 0x0000001f03037819 */ /* 0x000fe400000006ff */
[----:B------:R-:W-:-:S07]  /*4e00*/  MOV R0, UR4 ;  /* 0x0000000400007c02 */ /* 0x000fce0008000f00 */
.L_x_103:
[----:B-1----:R1:W2:Y:S02]  /*4e10*/  SYNCS.PHASECHK.TRANS64.TRYWAIT P0, [R0+URZ+0x380], R3 ;  /* 0x00038003000075a7 */ /* 0x0022a400080011ff */
[----:B--2---:R-:W-:Y:S05]  /*4e20*/  @!P0 NANOSLEEP.SYNCS 0x989680 ;  /* 0x009896800000895d */ /* 0x004fea0003900000 */
[----:B------:R-:W2:Y:S02]  /*4e30*/  @!P0 SYNCS.PHASECHK.TRANS64 P0, [R0+URZ+0x380], R3 ;  /* 0x00038003000085a7 */ /* 0x000ea400080010ff */
[----:B--2---:R-:W-:Y:S05]  /*4e40*/  @P0 EXIT ;  /* 0x000000000000094d */ /* 0x004fea0003800000 */
[----:B------:R-:W-:Y:S05]  /*4e50*/  BRA `(.L_x_103) ;  /* 0xfffffffc00ec7947 */ /* 0x000fea000383ffff */
.L_x_96:
[----:B------:R-:W-:Y:S05]  /*4e60*/  BRA.U UP4, `(.L_x_104) ;  /* 0x0000001104847547 */ /* 0x000fea000b800000 */
[----:B------:R-:W-:Y:S01]  /*4e70*/  UMOV UR6, 0x40 ;  /* 0x0000004000067882 */ /* 0x000fe20000000000 */
[----:B------:R-:W-:Y:S01]  /*4e80*/  NOP ;  /* 0x0000000000007918 */ /* 0x000fe20000000000 */
[----:B------:R-:W-:Y:S01]  /*4e90*/  ULEA UR6, UR37, UR6, 0x18 ;  /* 0x0000000625067291 */ /* 0x000fe2000f8ec0ff */
[----:B------:R-:W-:Y:S02]  /*4ea0*/  UMOV UR7, 0x400 ;  /* 0x0000040000077882 */ /* 0x000fe40000000000 */
[----:B------:R-:W-:-:S06]  /*4eb0*/  ULEA UR37, UR37, UR7, 0x18 ;  /* 0x0000000725257291 */ /* 0x000fcc000f8ec0ff */
[----:B------:R-:W1:Y:S02]  /*4ec0*/  LDS.U8 R2, [UR6+0x1c] ;  /* 0x00001c06ff027984 */ /* 0x000e640008000000 */
[----:B-1----:R-:W-:-:S13]  /*4ed0*/  ISETP.NE.AND P0, PT, R2, RZ, PT ;  /* 0x000000ff0200720c */ /* 0x002fda0003f05270 */
[----:B------:R-:W-:Y:S05]  /*4ee0*/  @P0 BRA `(.L_x_105) ;  /* 0x0000000400080947 */ /* 0x000fea0003800000 */
[----:B------:R-:W-:Y:S02]  /*4ef0*/  UISETP.NE.U32.AND UP0, UPT, UR5, 0x1, UPT ;  /* 0x000000010500788c */ /* 0x000fe4000bf05070 */
[----:B------:R-:W-:-:S07]  /*4f00*/  UIADD3 UR8, UPT, UPT, UR6, 0x8, URZ ;  /* 0x0000000806087890 */ /* 0x000fce000fffe0ff */
[----:B------:R-:W-:Y:S05]  /*4f10*/  BRA.U !UP0, `(.L_x_106) ;  /* 0x00000001089c7547 */ /* 0x000fea000b800000 */
[----:B------:R-:W-:Y:S01]  /*4f20*/  ELECT P0, URZ, PT ;  /* 0x0000000000ff782f */ /* 0x000fe20003800000 */
[----:B------:R-:W-:-:S12]  /*4f30*/  BSSY B0, `(.L_x_106) ;  /* 0x0000025000007945 */ /* 0x000fd80003800000 */
[----:B------:R-:W-:Y:S05]  /*4f40*/  @!P0 BRA `(.L_x_107) ;  /* 0x00000000008c8947 */ /* 0x000fea0003800000 */
[----:B------:R-:W-:-:S05]  /*4f50*/  UMOV UR7, 0x10 ;  /* 0x0000001000077882 */ /* 0x000fca0000000000 */
[----:B------:R-:W-:Y:S04]  /*4f60*/  DEPBAR.LE SB1, 0x36 ;  /* 0x00009d800000791a */ /* 0x000fe80000000000 */
[----:B------:R-:W1:Y:S02]  /*4f70*/  UTCATOMSWS.2CTA.FIND_AND_SET.ALIGN UP1, UR7, UR7 ;  /* 0x00000007000775e3 */ /* 0x000e640008220800 */
[----:B-1----:R-:W-:Y:S01]  /*4f80*/  MOV R11, UR7 ;  /* 0x00000007000b7c02 */ /* 0x002fe20008000f00 */
[----:B------:R-:W-:Y:S06]  /*4f90*/  BRA.U UP1, `(.L_x_108) ;  /* 0x0000000101187547 */ /* 0x000fec000b800000 */
.L_x_109:
[----:B------:R-:W-:Y:S05]  /*4fa0*/  NANOSLEEP 0x64 ;  /* 0x000000640000795d */ /* 0x000fea0003800000 */
[----:B------:R-:W-:-:S05]  /*4fb0*/  UMOV UR7, 0x10 ;  /* 0x0000001000077882 */ /* 0x000fca0000000000 */
[----:B------:R-:W-:Y:S04]  /*4fc0*/  DEPBAR.LE SB1, 0x36 ;  /* 0x00009d800000791a */ /* 0x000fe80000000000 */
[----:B------:R-:W1:Y:S02]  /*4fd0*/  UTCATOMSWS.2CTA.FIND_AND_SET.ALIGN UP1, UR7, UR7 ;  /* 0x00000007000775e3 */ /* 0x000e640008220800 */
[----:B-1----:R-:W-:Y:S01]  /*4fe0*/  MOV R11, UR7 ;  /* 0x00000007000b7c02 */ /* 0x002fe20008000f00 */
[----:B------:R-:W-:Y:S05]  /*4ff0*/  BRA.U !UP1, `(.L_x_109) ;  /* 0xfffffffd09e87547 */ /* 0x000fea000b83ffff */
.L_x_108:
[----:B------:R-:W1:Y:S01]  /*5000*/  LDS R5, [UR6+0x10] ;  /* 0x00001006ff057984 */ /* 0x000e620008000800 */
[----:B------:R-:W-:Y:S01]  /*5010*/  IMAD.U32 R3, RZ, RZ, UR37 ;  /* 0x00000025ff037e24 */ /* 0x000fe2000f8e00ff */
[----:B------:R-:W-:-:S03]  /*5020*/  MOV R2, UR4 ;  /* 0x0000000400027c02 */ /* 0x000fc60008000f00 */
[----:B------:R-:W-:Y:S01]  /*5030*/  VIADD R3, R3, 0x420 ;  /* 0x0000042003037836 */ /* 0x000fe20000000000 */
[----:B-1----:R-:W-:-:S04]  /*5040*/  SHF.L.U32 R5, R5, 0x1f, RZ ;  /* 0x0000001f05057819 */ /* 0x002fc800000006ff */
[----:B------:R-:W1:Y:S02]  /*5050*/  SYNCS.PHASECHK.TRANS64.TRYWAIT P0, [UR6+0x8], R5 ;  /* 0x00000805ff0075a7 */ /* 0x000e640008001106 */
[----:B-1----:R-:W-:Y:S05]  /*5060*/  @P0 BRA `(.L_x_110) ;  /* 0x0000000000080947 */ /* 0x002fea0003800000 */
[----:B------:R-:W1:Y:S02]  /*5070*/  SYNCS.PHASECHK.TRANS64.TRYWAIT P0, [UR6+0x8], R5 ;  /* 0x00000805ff0075a7 */ /* 0x000e640008001106 */
[----:B-1----:R-:W-:Y:S05]  /*5080*/  @!P0 BRA `(.L_x_111) ;  /* 0x0000005c00e48947 */ /* 0x002fea0003800000 */
.L_x_110:
[----:B-1----:R-:W-:Y:S01]  /*5090*/  HFMA2 R4, -RZ, RZ, 0, 5.9604644775390625e-08 ;  /* 0x00000001ff047431 */ /* 0x002fe200000001ff */
[----:B------:R-:W-:Y:S01]  /*50a0*/  UPRMT UR7, UR4, 0x654, UR8 ;  /* 0x0000065404077896 */ /* 0x000fe20008000008 */
[----:B------:R-:W-:Y:S01]  /*50b0*/  IMAD.MOV.U32 R6, RZ, RZ, 0xffff ;  /* 0x0000ffffff067424 */ /* 0x000fe200078e00ff */
[----:B------:R-:W-:Y:S01]  /*50c0*/  PRMT R2, R2, 0x654, R3 ;  /* 0x0000065402027816 */ /* 0x000fe20000000003 */
[----:B------:R-:W-:Y:S02]  /*50d0*/  IMAD.MOV.U32 R5, RZ, RZ, 0x4 ;  /* 0x00000004ff057424 */ /* 0x000fe400078e00ff */
[----:B------:R-:W-:Y:S01]  /*50e0*/  IMAD.SHL.U32 R9, R11, 0x20, RZ ;  /* 0x000000200b097824 */ /* 0x000fe200078e00ff */
[----:B------:R-:W-:Y:S02]  /*50f0*/  MOV R3, UR7 ;  /* 0x0000000700037c02 */ /* 0x000fe40008000f00 */
[-C--:B------:R-:W-:Y:S01]  /*5100*/  SHF.L.U32 R7, R6, R11.reuse, RZ ;  /* 0x0000000b06077219 */ /* 0x080fe200000006ff */
[----:B------:R1:W-:Y:S01]  /*5110*/  SYNCS.ARRIVE.TRANS64.RED RZ, [UR7], R5 ;  /* 0x00000005ffff79a7 */ /* 0x0003e20008000407 */
[----:B------:R-:W-:Y:S01]  /*5120*/  SHF.L.U32 R6, R4, R11, RZ ;  /* 0x0000000b04067219 */ /* 0x000fe200000006ff */
[----:B------:R1:W-:Y:S04]  /*5130*/  STS [UR37+0x420], R9 ;  /* 0x00042009ff007988 */ /* 0x0003e80008000825 */
[----:B------:R1:W-:Y:S04]  /*5140*/  STAS [R2.64], R11 ;  /* 0x0000000b02007dbd */ /* 0x0003e8000c0008ff */
[----:B------:R1:W-:Y:S04]  /*5150*/  ATOMS.OR RZ, [UR6+0x14], R7 ;  /* 0x00001407ffff798c */ /* 0x0003e8000b000006 */
[----:B------:R1:W-:Y:S04]  /*5160*/  ATOMS.OR RZ, [UR6+0x18], R6 ;  /* 0x00001806ffff798c */ /* 0x0003e8000b000006 */
[----:B------:R1:W-:Y:S02]  /*5170*/  ATOMS.XOR RZ, [UR6+0x10], R4 ;  /* 0x00001004ffff798c */ /* 0x0003e4000b800006 */
.L_x_107:
[----:B------:R-:W-:Y:S05]  /*5180*/  BSYNC B0 ;  /* 0x0000000000007941 */ /* 0x000fea0003800000 */
.L_x_106:
[----:B------:R-:W-:Y:S05]  /*5190*/  BRA.U UP0, `(.L_x_112) ;  /* 0x00000001006c7547 */ /* 0x000fea000b800000 */
[----:B------:R-:W-:-:S03]  /*51a0*/  UMOV UR7, 0xffffffff ;  /* 0xffffffff00077882 */ /* 0x000fc60000000000 */
[----:B------:R-:W-:Y:S05]  /*51b0*/  BRA.DIV UR7, `(.L_x_113) ;  /* 0x0000005e07b07947 */ /* 0x000fea000b800000 */
[----:B------:R-:W-:-:S13]  /*51c0*/  ELECT P6, URZ, PT ;  /* 0x0000000000ff782f */ /* 0x000fda00038c0000 */
.L_x_285:
[----:B------:R-:W-:Y:S05]  /*51d0*/  @!P6 BRA `(.L_x_112) ;  /* 0x00000000005ce947 */ /* 0x000fea0003800000 */
[----:B-1----:R-:W1:Y:S02]  /*51e0*/  LDS R3, [UR6+0x10] ;  /* 0x00001006ff037984 */ /* 0x002e640008000800 */
[----:B-1----:R-:W-:-:S04]  /*51f0*/  SHF.L.U32 R3, R3, 0x1f, RZ ;  /* 0x0000001f03037819 */ /* 0x002fc800000006ff */
[----:B------:R-:W1:Y:S02]  /*5200*/  SYNCS.PHASECHK.TRANS64.TRYWAIT P0, [UR6+0x8], R3 ;  /* 0x00000803ff0075a7 */ /* 0x000e640008001106 */
[----:B-1----:R-:W-:Y:S05]  /*5210*/  @P0 BRA `(.L_x_114) ;  /* 0x0000000000080947 */ /* 0x002fea0003800000 */
[----:B------:R-:W1:Y:S02]  /*5220*/  SYNCS.PHASECHK.TRANS64.TRYWAIT P0, [UR6+0x8], R3 ;  /* 0x00000803ff0075a7 */ /* 0x000e640008001106 */
[----:B-1----:R-:W-:Y:S05]  /*5230*/  @!P0 BRA `(.L_x_115) ;  /* 0x0000005c00b08947 */ /* 0x002fea0003800000 */
.L_x_114:
[----:B------:R-:W2:Y:S01]  /*5240*/  LDS R5, [UR37+0x420] ;  /* 0x00042025ff057984 */ /* 0x000ea20008000800 */
[----:B-1----:R-:W-:Y:S02]  /*5250*/  HFMA2 R2, -RZ, RZ, 0, 5.9604644775390625e-08 ;  /* 0x00000001ff027431 */ /* 0x002fe400000001ff */
[----:B------:R-:W-:Y:S01]  /*5260*/  IMAD.MOV.U32 R3, RZ, RZ, 0xffff ;  /* 0x0000ffffff037424 */ /* 0x000fe200078e00ff */
[----:B------:R-:W-:Y:S01]  /*5270*/  UPRMT UR7, UR4, 0x654, UR8 ;  /* 0x0000065404077896 */ /* 0x000fe20008000008 */
[----:B--2---:R-:W-:-:S03]  /*5280*/  IMAD.SHL.U32 R4, R5, 0x20, RZ ;  /* 0x0000002005047824 */ /* 0x004fc600078e00ff */
[-C--:B------:R-:W-:Y:S02]  /*5290*/  SHF.L.U32 R3, R3, R5.reuse, RZ ;  /* 0x0000000503037219 */ /* 0x080fe400000006ff */
[----:B------:R-:W-:Y:S01]  /*52a0*/  SHF.L.U32 R5, R2, R5, RZ ;  /* 0x0000000502057219 */ /* 0x000fe200000006ff */
[----:B------:R2:W-:Y:S04]  /*52b0*/  STS [UR37+0x420], R4 ;  /* 0x00042004ff007988 */ /* 0x0005e80008000825 */
[----:B------:R2:W-:Y:S04]  /*52c0*/  ATOMS.OR RZ, [UR6+0x14], R3 ;  /* 0x00001403ffff798c */ /* 0x0005e8000b000006 */
[----:B------:R2:W-:Y:S01]  /*52d0*/  ATOMS.OR RZ, [UR6+0x18], R5 ;  /* 0x00001805ffff798c */ /* 0x0005e2000b000006 */
[----:B------:R-:W-:Y:S03]  /*52e0*/  SYNCS.ARRIVE.TRANS64.RED.A1T0 RZ, [UR7], RZ ;  /* 0x000000ffffff79a7 */ /* 0x000fe60008100407 */
[----:B------:R2:W-:Y:S01]  /*52f0*/  ATOMS.XOR RZ, [UR6+0x10], R2 ;  /* 0x00001002ffff798c */ /* 0x0005e2000b800006 */
[----:B------:R-:W-:Y:S05]  /*5300*/  BRA `(.L_x_112) ;  /* 0x0000000000107947 */ /* 0x000fea0003800000 */
.L_x_105:
[----:B------:R-:W-:-:S05]  /*5310*/  MOV R2, 0xffffffff ;  /* 0xffffffff00027802 */ /* 0x000fca0000000f00 */
[----:B------:R1:W-:Y:S02]  /*5320*/  STS [UR37+0x420], R2 ;  /* 0x00042002ff007988 */ /* 0x0003e40008000825 */
[----:B-1----:R-:W-:Y:S02]  /*5330*/  MOV R2, 0x5350 ;  /* 0x0000535000027802 */ /* 0x002fe40000000f00 */
[----:B-----5:R-:W-:Y:S05]  /*5340*/  CALL.REL.NOINC `($__internal_1_$__cuda_sm10x_tcgen05_guardrail_trap_phase_invalid_during_alloc) ;  /* 0x0000006000f87944 */ /* 0x020fea0003c00000 */
.L_x_112:
[----:B------:R-:W-:Y:S05]  /*5350*/  WARPSYNC.ALL ;  /* 0x0000000000007948 */ /* 0x000fea0003800000 */
[----:B------:R-:W3:Y:S01]  /*5360*/  S2UR UR8, SR_CgaCtaId ;  /* 0x00000000000879c3 */ /* 0x000ee20000008800 */
[----:B------:R-:W-:Y:S01]  /*5370*/  UMOV UR6, 0x400 ;  /* 0x0000040000067882 */ /* 0x000fe20000000000 */
[----:B------:R-:W-:-:S06]  /*5380*/  NOP ;  /* 0x0000000000007918 */ /* 0x000fcc0000000000 */
[----:B------:R-:W-:Y:S06]  /*5390*/  BAR.ARV 0x6, 0xa0 ;  /* 0x0182800000007b1d */ /* 0x000fec0000002000 */
[----:B------:R-:W-:Y:S01]  /*53a0*/  LOP3.LUT R0, R0, 0xffff, RZ, 0xc0, !PT ;  /* 0x0000ffff00007812 */ /* 0x000fe200078ec0ff */
[----:B-1----:R-:W-:Y:S01]  /*53b0*/  IMAD.MOV.U32 R9, RZ, RZ, 0x1 ;  /* 0x00000001ff097424 */ /* 0x002fe200078e00ff */
[----:B------:R-:W-:Y:S01]  /*53c0*/  LOP3.LUT R8, R8, 0xffff, RZ, 0xc0, !PT ;  /* 0x0000ffff08087812 */ /* 0x000fe200078ec0ff */
[----:B------:R-:W-:Y:S01]  /*53d0*/  UMOV UR22, URZ ;  /* 0x000000ff00167c82 */ /* 0x000fe20008000000 */
[----:B------:R-:W-:Y:S01]  /*53e0*/  R2UR UR12, R0 ;  /* 0x00000000000c72ca */ /* 0x000fe200000e0000 */
[----:B------:R-:W-:Y:S01]  /*53f0*/  UMOV UR21, URZ ;  /* 0x000000ff00157c82 */ /* 0x000fe20008000000 */
[----:B------:R-:W-:Y:S01]  /*5400*/  R2UR UR13, R8 ;  /* 0x00000000080d72ca */ /* 0x000fe200000e0000 */
[----:B------:R-:W-:Y:S01]  /*5410*/  IMAD.MOV.U32 R8, RZ, RZ, RZ ;  /* 0x000000ffff087224 */ /* 0x000fe200078e00ff */
[----:B------:R-:W-:-:S02]  /*5420*/  UISETP.NE.AND UP2, UPT, UR5, URZ, UPT ;  /* 0x000000ff0500728c */ /* 0x000fc4000bf45270 */
[----:B---3--:R-:W-:Y:S01]  /*5430*/  ULEA UR8, UR8, UR6, 0x18 ;  /* 0x0000000608087291 */ /* 0x008fe2000f8ec0ff */
[----:B------:R-:W1:Y:S03]  /*5440*/  LDCU UR6, c[0x0][0x38c] ;  /* 0x00007180ff0677ac */ /* 0x000e660008000800 */
[----:B------:R-:W-:Y:S02]  /*5450*/  UIADD3 UR14, UPT, UPT, UR8, 0x4600, URZ ;  /* 0x00004600080e7890 */ /* 0x000fe4000fffe0ff */
[----:B------:R-:W-:-:S03]  /*5460*/  UIADD3 UR15, UPT, UPT, UR8, 0x1e600, URZ ;  /* 0x0001e600080f7890 */ /* 0x000fc6000fffe0ff */
[----:B--2---:R-:W2:Y:S01]  /*5470*/  LDS R2, [UR8+0x420] ;  /* 0x00042008ff027984 */ /* 0x004ea20008000800 */
[----:B------:R-:W-:Y:S02]  /*5480*/  USHF.R.U32.HI UR14, URZ, 0x4, UR14 ;  /* 0x00000004ff0e7899 */ /* 0x000fe4000801160e */
[----:B------:R-:W-:Y:S02]  /*5490*/  USHF.R.U32.HI UR15, URZ, 0x4, UR15 ;  /* 0x00000004ff0f7899 */ /* 0x000fe4000801160f */
[----:B------:R-:W-:Y:S02]  /*54a0*/  ULOP3.LUT UR14, UR14, 0x3fff, URZ, 0xc0, !UPT ;  /* 0x00003fff0e0e7892 */ /* 0x000fe4000f8ec0ff */
[----:B------:R-:W-:Y:S02]  /*54b0*/  ULOP3.LUT UR15, UR15, 0x3fff, URZ, 0xc0, !UPT ;  /* 0x00003fff0f0f7892 */ /* 0x000fe4000f8ec0ff */
[----:B------:R-:W-:Y:S02]  /*54c0*/  ULOP3.LUT UR14, UR14, 0x10000, URZ, 0xfc, !UPT ;  /* 0x000100000e0e7892 */ /* 0x000fe4000f8efcff */
[----:B-1----:R-:W-:-:S02]  /*54d0*/  UIADD3 UR6, UPT, UPT, UR6, 0x1f, URZ ;  /* 0x0000001f06067890 */ /* 0x002fc4000fffe0ff */
[----:B------:R-:W-:Y:S02]  /*54e0*/  ULOP3.LUT UR15, UR15, 0x10000, URZ, 0xfc, !UPT ;  /* 0x000100000f0f7892 */ /* 0x000fe4000f8efcff */
[----:B------:R-:W-:Y:S01]  /*54f0*/  USHF.R.S32.HI UR7, URZ, 0x1f, UR6 ;  /* 0x0000001fff077899 */ /* 0x000fe20008011406 */
[----:B------:R-:W-:Y:S01]  /*5500*/  UMOV UR20, URZ ;  /* 0x000000ff00147c82 */ /* 0x000fe20008000000 */
[----:B------:R-:W-:Y:S02]  /*5510*/  UMOV UR26, 0x0 ;  /* 0x00000000001a7882 */ /* 0x000fe40000000000 */
[----:B------:R-:W-:Y:S01]  /*5520*/  ULEA.HI UR7, UR7, UR6, URZ, 0x5 ;  /* 0x0000000607077291 */ /* 0x000fe2000f8f28ff */
[----:B------:R-:W-:-:S03]  /*5530*/  UMOV UR27, 0x82004a0 ;  /* 0x082004a0001b7882 */ /* 0x000fc60000000000 */
[----:B------:R-:W-:-:S04]  /*5540*/  USHF.R.S32.HI UR7, URZ, 0x5, UR7 ;  /* 0x00000005ff077899 */ /* 0x000fc80008011407 */
[----:B------:R-:W-:-:S04]  /*5550*/  UISETP.LT.AND UP0, UPT, UR7, 0x1, UPT ;  /* 0x000000010700788c */ /* 0x000fc8000bf01270 */
[----:B------:R-:W-:Y:S01]  /*5560*/  USEL UR23, UR7, 0x1, !UP0 ;  /* 0x0000000107177887 */ /* 0x000fe2000c000000 */
[----:B--2---:R-:W-:Y:S02]  /*5570*/  R2UR UR24, R2 ;  /* 0x00000000021872ca */ /* 0x004fe400000e0000 */
[----:B------:R-:W-:-:S13]  /*5580*/  CS2R R2, SRZ ;  /* 0x0000000000027805 */ /* 0x000fda000001ff00 */
.L_x_123:
[C---:B------:R-:W-:Y:S02]  /*5590*/  LEA R0, R8.reuse, UR8, 0x3 ;  /* 0x0000000808007c11 */ /* 0x040fe4000f8e18ff */
[----:B------:R-:W-:Y:S02]  /*55a0*/  SHF.L.U32 R5, R3, 0x1f, RZ ;  /* 0x0000001f03057819 */ /* 0x000fe400000006ff */
[----:B------:R-:W-:Y:S02]  /*55b0*/  LEA R4, R8, UR8, 0x4 ;  /* 0x0000000808047c11 */ /* 0x000fe4000f8e20ff */
[----:B------:R-:W1:Y:S02]  /*55c0*/  SYNCS.PHASECHK.TRANS64.TRYWAIT P0, [R0+URZ+0x370], R5 ;  /* 0x00037005000075a7 */ /* 0x000e6400080011ff */
[----:B-1-34-:R-:W-:Y:S05]  /*55d0*/  @!P0 BRA `(.L_x_116) ;  /* 0x0000005800e08947 */ /* 0x01afea0003800000 */
.L_x_286:
[----:B-1----:R-:W1:Y:S01]  /*55e0*/  LDS.128 R4, [R4+0x400] ;  /* 0x0004000004047984 */ /* 0x002e620000000c00 */
[----:B------:R-:W-:Y:S02]  /*55f0*/  VIADD R0, R0, 0x380 ;  /* 0x0000038000007836 */ /* 0x000fe40000000000 */
[----:B------:R-:W-:Y:S01]  /*5600*/  VIADD R8, R8, 0x1 ;  /* 0x0000000108087836 */ /* 0x000fe20000000000 */
[----:B------:R-:W-:Y:S01]  /*5610*/  @!PT LDS RZ, [RZ] ;  /* 0x00000000fffff984 */ /* 0x000fe20000000800 */
[----:B------:R-:W-:Y:S01]  /*5620*/  @!PT LDS RZ, [RZ] ;  /* 0x00000000fffff984 */ /* 0x000fe20000000800 */
[----:B------:R-:W-:Y:S01]  /*5630*/  @!PT LDS RZ, [RZ] ;  /* 0x00000000fffff984 */ /* 0x000fe20000000800 */
[----:B------:R-:W-:Y:S01]  /*5640*/  @!PT LDS RZ, [RZ] ;  /* 0x00000000fffff984 */ /* 0x000fe20000000800 */
[----:B------:R2:W-:Y:S06]  /*5650*/  MEMBAR.ALL.CTA ;  /* 0x0000000000007992 */ /* 0x0005ec0000008000 */
[----:B--2---:R-:W2:Y:S01]  /*5660*/  FENCE.VIEW.ASYNC.S ;  /* 0x00000000000073c6 */ /* 0x004ea20000000000 */
[----:B------:R-:W-:-:S04]  /*5670*/  PRMT R0, RZ, 0x654, R0 ;  /* 0x00000654ff007816 */ /* 0x000fc80000000000 */
[----:B--2---:R2:W-:Y:S01]  /*5680*/  SYNCS.ARRIVE.TRANS64.RED.A1T0 RZ, [R0+URZ], RZ ;  /* 0x000000ff00ff79a7 */ /* 0x0045e200081004ff */
[----:B-1----:R-:W-:Y:S01]  /*5690*/  LOP3.LUT P1, RZ, R6, 0x1, RZ, 0xc0, !PT ;  /* 0x0000000106ff7812 */ /* 0x002fe2000782c0ff */
[----:B--2---:R-:W-:-:S12]  /*56a0*/  BRA.U UP2, `(.L_x_117) ;  /* 0x0000000102cc7547 */ /* 0x004fd8000b800000 */
[----:B------:R-:W1:Y:S01]  /*56b0*/  LDCU UR6, c[0x0][0x38c] ;  /* 0x00007180ff0677ac */ /* 0x000e620008000800 */
[----:B------:R-:W-:Y:S02]  /*56c0*/  PLOP3.LUT P2, PT, PT, PT, PT, 0x80, 0x8 ;  /* 0x000000000008781c */ /* 0x000fe40003f4f070 */
[----:B------:R-:W-:Y:S01]  /*56d0*/  SHF.L.U32 R5, R9, 0x1f, RZ ;  /* 0x0000001f09057819 */ /* 0x000fe200000006ff */
[----:B------:R-:W-:Y:S02]  /*56e0*/  ULEA UR11, UR22, UR8, 0x3 ;  /* 0x00000008160b7291 */ /* 0x000fe4000f8e18ff */
[----:B-1----:R-:W-:-:S06]  /*56f0*/  UISETP.GE.AND UP0, UPT, UR6, 0x1, UPT ;  /* 0x000000010600788c */ /* 0x002fcc000bf06270 */
[----:B------:R-:W-:-:S05]  /*5700*/  PLOP3.LUT P0, PT, PT, PT, UP0, 0x80, 0x8 ;  /* 0x000000000008781c */ /* 0x000fca0003f0f008 */
[----:B------:R-:W-:-:S08]  /*5710*/  @UP0 ULEA UR6, UR21, UR8, 0x3 ;  /* 0x0000000815060291 */ /* 0x000fd0000f8e18ff */
[----:B------:R-:W-:-:S04]  /*5720*/  @P0 SHF.L.U32 R0, R2, 0x1f, RZ ;  /* 0x0000001f02000819 */ /* 0x000fc800000006ff */
[----:B------:R1:W2:Y:S01]  /*5730*/  @P0 SYNCS.PHASECHK.TRANS64.TRYWAIT P2, [UR6], R0 ;  /* 0x00000000ff0005a7 */ /* 0x0002a20008041106 */
[----:B------:R-:W3:Y:S02]  /*5740*/  SYNCS.PHASECHK.TRANS64.TRYWAIT P0, [UR11+0x3b0], R5 ;  /* 0x0003b005ff0075a7 */ /* 0x000ee4000800110b */
[----:B-123--:R-:W-:Y:S05]  /*5750*/  @!P0 BRA `(.L_x_118) ;  /* 0x0000005800948947 */ /* 0x00efea0003800000 */
.L_x_288:
[----:B------:R-:W-:Y:S01]  /*5760*/  UMOV UR19, UR20 ;  /* 0x0000001400137c82 */ /* 0x000fe20008000000 */
[----:B------:R-:W-:Y:S05]  /*5770*/  BRA.U !UP0, `(.L_x_119) ;  /* 0x0000000108887547 */ /* 0x000fea000b800000 */
[----:B------:R-:W-:Y:S02]  /*5780*/  UIADD3 UR19, UPT, UPT, UR23, UR20, URZ ;  /* 0x0000001417137290 */ /* 0x000fe4000fffe0ff */
[----:B------:R-:W-:Y:S02]  /*5790*/  ULEA UR10, UR22, UR24, 0x6 ;  /* 0x00000018160a7291 */ /* 0x000fe4000f8e30ff */
[----:B------:R-:W-:Y:S01]  /*57a0*/  UPLOP3.LUT UP3, UPT, UPT, UPT, UPT, 0x40, 0x4 ;  /* 0x000000000004789c */ /* 0x000fe20003f6e870 */
[----:B------:R-:W-:Y:S01]  /*57b0*/  UMOV UR18, UR7 ;  /* 0x0000000700127c82 */ /* 0x000fe20008000000 */
[----:B------:R-:W-:-:S09]  /*57c0*/  UMOV UR17, UR21 ;  /* 0x0000001500117c82 */ /* 0x000fd20008000000 */
.L_x_122:
[----:B--2---:R-:W-:Y:S01]  /*57d0*/  ULEA UR9, UR17, UR8, 0x3 ;  /* 0x0000000811097291 */ /* 0x004fe2000f8e18ff */
[----:B---3--:R-:W-:Y:S11]  /*57e0*/  @P2 BRA `(.L_x_120) ;  /* 0x00000000000c2947 */ /* 0x008ff60003800000 */
[----:B-1----:R-:W-:Y:S04]  /*57f0*/  SHF.L.U32 R5, R2, 0x1f, RZ ;  /* 0x0000001f02057819 */ /* 0x002fe800000006ff */
[----:B------:R-:W1:Y:S02]  /*5800*/  SYNCS.PHASECHK.TRANS64.TRYWAIT P0, [UR9], R5 ;  /* 0x00000005ff0075a7 */ /* 0x000e640008001109 */
[----:B-1----:R-:W-:Y:S05]  /*5810*/  @!P0 BRA `(.L_x_121) ;  /* 0x00000058007c8947 */ /* 0x002fea0003800000 */
.L_x_120:
[----:B------:R-:W-:Y:S01]  /*5820*/  UISETP.NE.AND UP0, UPT, UR18, 0x1, UPT ;  /* 0x000000011200788c */ /* 0x000fe2000bf05270 */
[----:B------:R-:W-:Y:S01]  /*5830*/  PLOP3.LUT P2, PT, PT, PT, PT, 0x80, 0x8 ;  /* 0x000000000008781c */ /* 0x000fe20003f4f070 */
[----:B------:R-:W-:Y:S02]  /*5840*/  UIADD3 UR21, UPT, UPT, UR17, 0x1, URZ ;  /* 0x0000000111157890 */ /* 0x000fe4000fffe0ff */
[----:B------:R-:W-:Y:S02]  /*5850*/  ULEA UR28, UR17, UR15, 0x7 ;  /* 0x0000000f111c7291 */ /* 0x000fe4000f8e38ff */
[----:B------:R-:W-:Y:S01]  /*5860*/  UISETP.NE.AND UP1, UPT, UR21, 0x34, UPT ;  /* 0x000000341500788c */ /* 0x000fe2000bf25270 */
[----:B------:R-:W-:Y:S01]  /*5870*/  PLOP3.LUT P0, PT, PT, PT, UP0, 0x80, 0x8 ;  /* 0x000000000008781c */ /* 0x000fe20003f0f008 */
[----:B------:R-:W-:Y:S02]  /*5880*/  ULEA UR30, UR17, UR14, 0x7 ;  /* 0x0000000e111e7291 */ /* 0x000fe4000f8e38ff */
[----:B------:R-:W-:Y:S02]  /*5890*/  USEL UR16, URZ, 0x1, UP1 ;  /* 0x00000001ff107887 */ /* 0x000fe40008800000 */
[----:B------:R-:W-:Y:S02]  /*58a0*/  USEL UR21, UR21, URZ, UP1 ;  /* 0x000000ff15157287 */ /* 0x000fe40008800000 */
[----:B------:R-:W-:Y:S02]  /*58b0*/  UIADD3 UR9, UPT, UPT, UR9, 0x1a0, URZ ;  /* 0x000001a009097890 */ /* 0x000fe4000fffe0ff */
[----:B------:R-:W-:Y:S01]  /*58c0*/  @UP0 ULEA UR6, UR21, UR8, 0x3 ;  /* 0x0000000815060291 */ /* 0x000fe2000f8e18ff */
[----:B------:R-:W-:Y:S01]  /*58d0*/  LOP3.LUT R2, R2, UR16, RZ, 0x3c, !PT ;  /* 0x0000001002027c12 */ /* 0x000fe2000f8e3cff */
[----:B------:R-:W-:Y:S01]  /*58e0*/  UMOV UR29, 0xc0004010 ;  /* 0xc0004010001d7882 */ /* 0x000fe20000000000 */
[----:B------:R-:W-:Y:S01]  /*58f0*/  UMOV UR31, 0xc0004010 ;  /* 0xc0004010001f7882 */ /* 0x000fe20000000000 */
[----:B------:R-:W-:Y:S01]  /*5900*/  UIADD3 UR20, UPT, UPT, UR20, 0x1, URZ ;  /* 0x0000000114147890 */ /* 0x000fe2000fffe0ff */
[----:B-1----:R-:W-:Y:S01]  /*5910*/  @P0 SHF.L.U32 R0, R2, 0x1f, RZ ;  /* 0x0000001f02000819 */ /* 0x002fe200000006ff */
[----:B------:R-:W-:Y:S02]  /*5920*/  UIADD3 UR18, UPT, UPT, UR18, -0x1, URZ ;  /* 0xffffffff12127890 */ /* 0x000fe4000fffe0ff */
[----:B------:R-:W-:Y:S01]  /*5930*/  UISETP.NE.AND UP0, UPT, UR20, UR19, UPT ;  /* 0x000000131400728c */ /* 0x000fe2000bf05270 */
[----:B------:R2:W3:Y:S01]  /*5940*/  @P0 SYNCS.PHASECHK.TRANS64.TRYWAIT P2, [UR6], R0 ;  /* 0x00000000ff0005a7 */ /* 0x0004e20008041106 */
[----:B------:R2:W-:Y:S01]  /*5950*/  UTCIMMA.2CTA gdesc[UR30], gdesc[UR28], tmem[UR10], tmem[UR26], idesc[UR27], UP3 ;  /* 0x00ff1a1c1e0075ea */ /* 0x0005e20009a0010a */
[----:B------:R-:W-:Y:S01]  /*5960*/  UPLOP3.LUT UP3, UPT, UPT, UPT, UPT, 0x80, 0x8 ;  /* 0x000000000008789c */ /* 0x000fe20003f6f070 */
[----:B------:R2:W-:Y:S01]  /*5970*/  UTCBAR.2CTA.MULTICAST [UR9], URZ, UR13 ;  /* 0x000000ff090073e9 */ /* 0x0005e2000820080d */
[----:B------:R-:W-:Y:S04]  /*5980*/  UMOV UR17, UR21 ;  /* 0x0000001500117c82 */ /* 0x000fe80008000000 */
[----:B------:R-:W-:Y:S05]  /*5990*/  BRA.U UP0, `(.L_x_122) ;  /* 0xfffffffd008c7547 */ /* 0x000fea000b83ffff */
.L_x_119:
[----:B------:R-:W-:Y:S01]  /*59a0*/  UIADD3 UR11, UPT, UPT, UR11, 0x390, URZ ;  /* 0x000003900b0b7890 */ /* 0x000fe2000fffe0ff */
[----:B------:R-:W-:-:S08]  /*59b0*/  UMOV UR20, UR19 ;  /* 0x0000001300147c82 */ /* 0x000fd00008000000 */
[----:B------:R4:W-:Y:S01]  /*59c0*/  UTCBAR.2CTA.MULTICAST [UR11], URZ, UR12 ;  /* 0x000000ff0b0073e9 */ /* 0x0009e2000820080c */
[----:B------:R-:W-:Y:S02]  /*59d0*/  NOP ;  /* 0x0000000000007918 */ /* 0x000fe40000000000 */
.L_x_117:
[----:B------:R-:W-:Y:S01]  /*59e0*/  UIADD3 UR22, UPT, UPT, UR22, 0x1, URZ ;  /* 0x0000000116167890 */ /* 0x000fe2000fffe0ff */
[----:B------:R-:W-:-:S03]  /*59f0*/  ISETP.NE.AND P0, PT, R8, 0x2, PT ;  /* 0x000000020800780c */ /* 0x000fc60003f05270 */
[----:B------:R-:W-:Y:S01]  /*5a00*/  UISETP.NE.AND UP0, UPT, UR22, 0x4, UPT ;  /* 0x000000041600788c */ /* 0x000fe2000bf05270 */
[----:B-12---:R-:W-:Y:S02]  /*5a10*/  SEL R0, RZ, 0x1, P0 ;  /* 0x00000001ff007807 */ /* 0x006fe40000000000 */
[----:B------:R-:W-:Y:S01]  /*5a20*/  SEL R8, R8, RZ, P0 ;  /* 0x000000ff08087207 */ /* 0x000fe20000000000 */
[----:B------:R-:W-:Y:S01]  /*5a30*/  USEL UR6, URZ, 0x1, UP0 ;  /* 0x00000001ff067887 */ /* 0x000fe20008000000 */
[----:B------:R-:W-:Y:S01]  /*5a40*/  LOP3.LUT R3, R3, R0, RZ, 0x3c, !PT ;  /* 0x0000000003037212 */ /* 0x000fe200078e3cff */
[----:B------:R-:W-:-:S04]  /*5a50*/  USEL UR22, UR22, URZ, UP0 ;  /* 0x000000ff16167287 */ /* 0x000fc80008000000 */
[----:B------:R-:W-:Y:S01]  /*5a60*/  LOP3.LUT R9, R9, UR6, RZ, 0x3c, !PT ;  /* 0x0000000609097c12 */ /* 0x000fe2000f8e3cff */
[----:B------:R-:W-:Y:S07]  /*5a70*/  @P1 BRA `(.L_x_123) ;  /* 0xfffffff800c41947 */ /* 0x000fee000383ffff */
[----:B------:R-:W1:Y:S01]  /*5a80*/  S2UR UR6, SR_CgaCtaId ;  /* 0x00000000000679c3 */ /* 0x000e620000008800 */
[----:B------:R-:W-:Y:S01]  /*5a90*/  ELECT P0, URZ, PT ;  /* 0x0000000000ff782f */ /* 0x000fe20003800000 */
[----:B------:R-:W-:Y:S01]  /*5aa0*/  HFMA2 R0, -RZ, RZ, 0, 5.9604644775390625e-08 ;  /* 0x00000001ff007431 */ /* 0x000fe200000001ff */
[----:B------:R-:W-:-:S05]  /*5ab0*/  UMOV UR7, 0x40 ;  /* 0x0000004000077882 */ /* 0x000fca0000000000 */
[----:B------:R-:W-:Y:S01]  /*5ac0*/  UVIRTCOUNT.DEALLOC.SMPOOL 0x80 ;  /* 0x000000800000784c */ /* 0x000fe20000000000 */
[----:B------:R-:W-:Y:S02]  /*5ad0*/  UISETP.NE.AND UP0, UPT, UR5, URZ, UPT ;  /* 0x000000ff0500728c */ /* 0x000fe4000bf05270 */
[----:B-1----:R-:W-:-:S09]  /*5ae0*/  ULEA UR6, UR6, UR7, 0x18 ;  /* 0x0000000706067291 */ /* 0x002fd2000f8ec0ff */
[----:B------:R1:W-:Y:S01]  /*5af0*/  @P0 STS.U8 [UR6+0x1c], R0 ;  /* 0x00001c00ff000988 */ /* 0x0003e20008000006 */
[----:B------:R-:W-:Y:S05]  /*5b00*/  BRA.U UP0, `(.L_x_124) ;  /* 0x0000000100a07547 */ /* 0x000fea000b800000 */
[----:B------:R-:W-:Y:S01]  /*5b10*/  UIADD3 UR5, UPT, UPT, UR8, 0x3b0, URZ ;  /* 0x000003b008057890 */ /* 0x000fe2000fffe0ff */
[----:B------:R-:W-:-:S03]  /*5b20*/  SHF.L.U32 R3, R9, 0x1f, RZ ;  /* 0x0000001f09037819 */ /* 0x000fc600000006ff */
[----:B------:R-:W-:-:S09]  /*5b30*/  ULEA UR7, UR22, UR5, 0x3 ;  /* 0x0000000516077291 */ /* 0x000fd2000f8e18ff */
[----:B------:R-:W2:Y:S02]  /*5b40*/  SYNCS.PHASECHK.TRANS64.TRYWAIT P0, [UR7], R3 ;  /* 0x00000003ff0075a7 */ /* 0x000ea40008001107 */
[----:B--2---:R-:W-:Y:S05]  /*5b50*/  @!P0 BRA `(.L_x_125) ;  /* 0x0000005400c48947 */ /* 0x004fea0003800000 */
.L_x_291:
        /* <DEDUP_REMOVED lines=9> */
.L_x_293:
        /* <DEDUP_REMOVED lines=9> */
.L_x_295:
[----:B------:R-:W-:-:S04]  /*5c80*/  UIADD3 UR9, UPT, UPT, UR9, 0x1, URZ ;  /* 0x0000000109097890 */ /* 0x000fc8000fffe0ff */
[----:B------:R-:W-:-:S04]  /*5c90*/  UISETP.NE.AND UP1, UPT, UR9, 0x4, UPT ;  /* 0x000000040900788c */ /* 0x000fc8000bf25270 */
[----:B------:R-:W-:Y:S02]  /*5ca0*/  USEL UR7, URZ, 0x1, UP1 ;  /* 0x00000001ff077887 */ /* 0x000fe40008800000 */
[----:B------:R-:W-:-:S04]  /*5cb0*/  USEL UR9, UR9, URZ, UP1 ;  /* 0x000000ff09097287 */ /* 0x000fc80008800000 */
[----:B------:R-:W-:Y:S01]  /*5cc0*/  ULEA UR9, UR9, UR5, 0x3 ;  /* 0x0000000509097291 */ /* 0x000fe2000f8e18ff */
[----:B-1----:R-:W-:-:S04]  /*5cd0*/  LOP3.LUT R3, R2, UR7, RZ, 0x3c, !PT ;  /* 0x0000000702037c12 */ /* 0x002fc8000f8e3cff */
[----:B------:R-:W-:Y:S01]  /*5ce0*/  SHF.L.U32 R3, R3, 0x1f, RZ ;  /* 0x0000001f03037819 */ /* 0x000fe200000006ff */
[----:B------:R-:W-:-:S04]  /*5cf0*/  IMAD.U32 R0, RZ, RZ, UR9 ;  /* 0x00000009ff007e24 */ /* 0x000fc8000f8e00ff */
[----:B------:R1:W2:Y:S03]  /*5d00*/  SYNCS.PHASECHK.TRANS64.TRYWAIT P0, [R0+URZ], R3 ;  /* 0x00000003000075a7 */ /* 0x0002a600080011ff */
[----:B--2---:R-:W-:Y:S05]  /*5d10*/  @!P0 NANOSLEEP.SYNCS 0x989680 ;  /* 0x009896800000895d */ /* 0x004fea0003900000 */
[----:B------:R-:W2:Y:S02]  /*5d20*/  @!P0 SYNCS.PHASECHK.TRANS64 P0, [R0+URZ], R3 ;  /* 0x00000003000085a7 */ /* 0x000ea400080010ff */
[----:B--2---:R-:W-:Y:S05]  /*5d30*/  @P0 BRA `(.L_x_128) ;  /* 0x0000000000200947 */ /* 0x004fea0003800000 */
.L_x_129:
[----:B--2---:R2:W1:Y:S02]  /*5d40*/  SYNCS.PHASECHK.TRANS64.TRYWAIT P0, [R0+URZ], R3 ;  /* 0x00000003000075a7 */ /* 0x00446400080011ff */
[----:B-1----:R-:W-:Y:S05]  /*5d50*/  @!P0 NANOSLEEP.SYNCS 0x989680 ;  /* 0x009896800000895d */ /* 0x002fea0003900000 */
[----:B------:R-:W1:Y:S02]  /*5d60*/  @!P0 SYNCS.PHASECHK.TRANS64 P0, [R0+URZ], R3 ;  /* 0x00000003000085a7 */ /* 0x000e6400080010ff */
[----:B-1----:R-:W-:Y:S05]  /*5d70*/  @!P0 BRA `(.L_x_129) ;  /* 0xfffffffc00f08947 */ /* 0x002fea000383ffff */
[----:B------:R-:W-:Y:S05]  /*5d80*/  BRA `(.L_x_128) ;  /* 0x00000000000c7947 */ /* 0x000fea0003800000 */
.L_x_124:
[----:B------:R-:W-:-:S04]  /*5d90*/  UIADD3 UR5, UPT, UPT, UR8, 0x3f0, URZ ;  /* 0x000003f008057890 */ /* 0x000fc8000fffe0ff */
[----:B------:R-:W-:-:S09]  /*5da0*/  UPRMT UR5, UR4, 0x654, UR5 ;  /* 0x0000065404057896 */ /* 0x000fd20008000005 */
[----:B------:R-:W-:Y:S03]  /*5db0*/  SYNCS.ARRIVE.TRANS64.RED.A1T0 RZ, [UR5], RZ ;  /* 0x000000ffffff79a7 */ /* 0x000fe60008100405 */
.L_x_128:
[----:B-12---:R-:W-:Y:S01]  /*5dc0*/  SHF.L.U32 R3, RZ, 0x1f, RZ ;  /* 0x0000001fff037819 */ /* 0x006fe200000006ff */
[----:B------:R-:W-:Y:S01]  /*5dd0*/  UIADD3 UR5, UPT, UPT, UR8, 0x3f0, URZ ;  /* 0x000003f008057890 */ /* 0x000fe2000fffe0ff */
[----:B------:R-:W-:Y:S02]  /*5de0*/  PLOP3.LUT P0, PT, PT, PT, UP0, 0x80, 0x8 ;  /* 0x000000000008781c */ /* 0x000fe40003f0f008 */
[----:B------:R-:W1:Y:S02]  /*5df0*/  SYNCS.PHASECHK.TRANS64.TRYWAIT P1, [UR8+0x3f0], R3 ;  /* 0x0003f003ff0075a7 */ /* 0x000e640008021108 */
[----:B-1----:R-:W-:Y:S09]  /*5e00*/  @!P1 BRA `(.L_x_130) ;  /* 0x0000005400609947 */ /* 0x002ff20003800000 */
.L_x_297:
[----:B------:R-:W-:Y:S01]  /*5e10*/  @!UP0 UPRMT UR5, UR4, 0x654, UR5 ;  /* 0x0000065404058896 */ /* 0x000fe20008000005 */
[----:B------:R-:W-:Y:S02]  /*5e20*/  UMOV UR8, 0xffff ;  /* 0x0000ffff00087882 */ /* 0x000fe40000000000 */
[----:B------:R-:W-:-:S06]  /*5e30*/  UMOV UR4, 0x1 ;  /* 0x0000000100047882 */ /* 0x000fcc0000000000 */
[----:B------:R-:W-:Y:S01]  /*5e40*/  @!P0 SYNCS.ARRIVE.TRANS64.RED.A1T0 RZ, [UR5], RZ ;  /* 0x000000ffffff89a7 */ /* 0x000fe20008100405 */
[----:B------:R-:W-:Y:S01]  /*5e50*/  NOP ;  /* 0x0000000000007918 */ /* 0x000fe20000000000 */
[----:B-1----:R-:W1:Y:S01]  /*5e60*/  LDS R0, [UR6+0x14] ;  /* 0x00001406ff007984 */ /* 0x002e620008000800 */
[----:B------:R-:W-:-:S04]  /*5e70*/  ULOP3.LUT UR5, UR24, 0xffff, URZ, 0xc0, !UPT ;  /* 0x0000ffff18057892 */ /* 0x000fc8000f8ec0ff */
[----:B------:R-:W-:-:S04]  /*5e80*/  USHF.R.U32.HI UR5, URZ, 0x5, UR5 ;  /* 0x00000005ff057899 */ /* 0x000fc80008011605 */
[----:B------:R-:W-:Y:S02]  /*5e90*/  USHF.L.U32 UR8, UR8, UR5, URZ ;  /* 0x0000000508087299 */ /* 0x000fe400080006ff */
[----:B------:R-:W-:-:S04]  /*5ea0*/  USHF.L.U32 UR4, UR4, UR5, URZ ;  /* 0x0000000504047299 */ /* 0x000fc800080006ff */
[----:B-1----:R-:W-:-:S04]  /*5eb0*/  LOP3.LUT R0, R0, UR8, RZ, 0xc0, !PT ;  /* 0x0000000800007c12 */ /* 0x002fc8000f8ec0ff */
[----:B------:R-:W-:-:S13]  /*5ec0*/  ISETP.NE.AND P0, PT, R0, UR8, PT ;  /* 0x0000000800007c0c */ /* 0x000fda000bf05270 */
[----:B------:R-:W-:Y:S05]  /*5ed0*/  @P0 BRA `(.L_x_131) ;  /* 0x0000000000580947 */ /* 0x000fea0003800000 */
[----:B------:R-:W1:Y:S02]  /*5ee0*/  LDS R0, [UR6+0x18] ;  /* 0x00001806ff007984 */ /* 0x000e640008000800 */
[----:B-1----:R-:W-:-:S04]  /*5ef0*/  LOP3.LUT R0, R0, UR4, RZ, 0xc0, !PT ;  /* 0x0000000400007c12 */ /* 0x002fc8000f8ec0ff */
[----:B------:R-:W-:-:S13]  /*5f00*/  ISETP.NE.AND P0, PT, R0, UR4, PT ;  /* 0x0000000400007c0c */ /* 0x000fda000bf05270 */
[----:B------:R-:W-:Y:S05]  /*5f10*/  @P0 BRA `(.L_x_132) ;  /* 0x00000000003c0947 */ /* 0x000fea0003800000 */
[----:B------:R-:W1:Y:S01]  /*5f20*/  S2R R2, SR_LANEID ;  /* 0x0000000000027919 */ /* 0x000e620000000000 */
[----:B------:R-:W-:Y:S01]  /*5f30*/  ULOP3.LUT UR8, URZ, UR8, URZ, 0x33, !UPT ;  /* 0x00000008ff087292 */ /* 0x000fe2000f8e33ff */
[----:B------:R-:W-:Y:S01]  /*5f40*/  LOP3.LUT R4, RZ, UR4, RZ, 0x33, !PT ;  /* 0x00000004ff047c12 */ /* 0x000fe2000f8e33ff */
[----:B------:R-:W-:Y:S02]  /*5f50*/  VOTEU.ANY UR7, UPT, PT ;  /* 0x0000000000077886 */ /* 0x000fe400038e0100 */
[----:B------:R-:W-:Y:S01]  /*5f60*/  UFLO.U32 UR7, UR7 ;  /* 0x00000007000772bd */ /* 0x000fe200080e0000 */
[----:B------:R-:W2:Y:S01]  /*5f70*/  REDUX UR4, R4 ;  /* 0x00000000040473c4 */ /* 0x000ea20000000000 */
[----:B------:R-:W-:-:S06]  /*5f80*/  IMAD.U32 R0, RZ, RZ, UR8 ;  /* 0x00000008ff007e24 */ /* 0x000fcc000f8e00ff */
[----:B------:R1:W-:Y:S01]  /*5f90*/  UTCATOMSWS.AND URZ, UR8 ;  /* 0x0000000800ff79e3 */ /* 0x0003e20008000000 */
[----:B------:R-:W3:Y:S01]  /*5fa0*/  REDUX UR5, R0 ;  /* 0x00000000000573c4 */ /* 0x000ee20000000000 */
[----:B-1----:R-:W-:Y:S01]  /*5fb0*/  ISETP.EQ.U32.AND P0, PT, R2, UR7, PT ;  /* 0x0000000702007c0c */ /* 0x002fe2000bf02070 */
[----:B--2---:R-:W-:Y:S01]  /*5fc0*/  IMAD.U32 R2, RZ, RZ, UR4 ;  /* 0x00000004ff027e24 */ /* 0x004fe2000f8e00ff */
[----:B---3--:R-:W-:-:S11]  /*5fd0*/  MOV R3, UR5 ;  /* 0x0000000500037c02 */ /* 0x008fd60008000f00 */
[----:B------:R1:W-:Y:S04]  /*5fe0*/  @P0 ATOMS.AND RZ, [UR6+0x14], R3 ;  /* 0x00001403ffff098c */ /* 0x0003e8000a800006 */
[----:B------:R1:W-:Y:S01]  /*5ff0*/  @P0 ATOMS.AND RZ, [UR6+0x18], R2 ;  /* 0x00001802ffff098c */ /* 0x0003e2000a800006 */
[----:B------:R-:W-:Y:S05]  /*6000*/  BRA `(.L_x_133) ;  /* 0x0000000000147947 */ /* 0x000fea0003800000 */
.L_x_132:
[----:B------:R-:W-:Y:S02]  /*6010*/  MOV R2, 0x6030 ;  /* 0x0000603000027802 */ /* 0x000fe40000000f00 */
[----:B---345:R-:W-:Y:S05]  /*6020*/  CALL.REL.NOINC `($__internal_0_$__cuda_sm10x_tcgen05_guardrail_trap_col_being_dealloced_not_returned_by_alloc) ;  /* 0x0000005400b47944 */ /* 0x038fea0003c00000 */
[----:B------:R-:W-:Y:S05]  /*6030*/  BRA `(.L_x_133) ;  /* 0x0000000000087947 */ /* 0x000fea0003800000 */
.L_x_131:
[----:B------:R-:W-:Y:S02]  /*6040*/  MOV R2, 0x6060 ;  /* 0x0000606000027802 */ /* 0x000fe40000000f00 */
[----:B---345:R-:W-:Y:S05]  /*6050*/  CALL.REL.NOINC `($__internal_2_$__cuda_sm10x_tcgen05_guardrail_trap_unallocated_columns_being_dealloced) ;  /* 0x0000005400c07944 */ /* 0x038fea0003c00000 */
.L_x_133:
[----:B------:R-:W-:Y:S01]  /*6060*/  NOP ;  /* 0x0000000000007918 */ /* 0x000fe20000000000 */
[----:B----4-:R-:W-:Y:S05]  /*6070*/  EXIT ;  /* 0x000000000000794d */ /* 0x010fea0003800000 */
.L_x_104:
[----:B------:R-:W-:-:S09]  /*6080*/  UISETP.NE.OR UP5, UPT, UR10, 0x3, !UP5 ;  /* 0x000000030a00788c */ /* 0x000fd2000efa5670 */
[----:B------:R-:W-:Y:S05]  /*6090*/  BRA.U UP5, `(.L_x_134) ;  /* 0x0000000d05707547 */ /* 0x000fea000b800000 */
[----:B------:R-:W1:Y:S01]  /*60a0*/  LDC R0, c[0x0][0xb30] ;  /* 0x0002cc00ff007b82 */ /* 0x000e620000000800 */
[----:B------:R-:W2:Y:S01]  /*60b0*/  LDCU.64 UR8, c[0x0][0x888] ;  /* 0x00011100ff0877ac */ /* 0x000ea20008000a00 */
[----:B------:R-:W-:Y:S02]  /*60c0*/  HFMA2 R29, -RZ, RZ, 0, 0 ;  /* 0x00000000ff1d7431 */ /* 0x000fe400000001ff */
[----:B------:R-:W-:Y:S01]  /*60d0*/  IMAD.MOV.U32 R31, RZ, RZ, 0x1 ;  /* 0x00000001ff1f7424 */ /* 0x000fe200078e00ff */
[----:B------:R-:W-:Y:S01]  /*60e0*/  MOV R23, 0x1000 ;  /* 0x0000100000177802 */ /* 0x000fe20000000f00 */
[----:B------:R-:W3:Y:S01]  /*60f0*/  LDCU.64 UR4, c[0x0][0x890] ;  /* 0x00011200ff0477ac */ /* 0x000ee20008000a00 */
[----:B------:R-:W-:Y:S01]  /*6100*/  IMAD.MOV.U32 R30, RZ, RZ, RZ ;  /* 0x000000ffff1e7224 */ /* 0x000fe200078e00ff */
[----:B------:R-:W4:Y:S01]  /*6110*/  LDC R19, c[0x0][0x370] ;  /* 0x0000dc00ff137b82 */ /* 0x000f220000000800 */
[----:B------:R-:W-:Y:S01]  /*6120*/  UMOV UR7, 0x400 ;  /* 0x0000040000077882 */ /* 0x000fe20000000000 */
[----:B------:R-:W-:-:S02]  /*6130*/  UPLOP3.LUT UP1, UPT, UPT, UPT, UPT, 0x40, 0x4 ;  /* 0x000000000004789c */ /* 0x000fc40003f2e870 */
[----:B------:R-:W-:-:S04]  /*6140*/  ULEA UR7, UR37, UR7, 0x18 ;  /* 0x0000000725077291 */ /* 0x000fc8000f8ec0ff */
[----:B------:R-:W4:Y:S01]  /*6150*/  LDC R2, c[0x0][0xb0c] ;  /* 0x0002c300ff027b82 */ /* 0x000f220000000800 */
[----:B------:R-:W-:Y:S02]  /*6160*/  UIADD3 UR13, UPT, UPT, UR7, 0x348, URZ ;  /* 0x00000348070d7890 */ /* 0x000fe4000fffe0ff */
[----:B--2---:R-:W-:Y:S02]  /*6170*/  UISETP.NE.U32.AND UP3, UPT, UR8, URZ, UPT ;  /* 0x000000ff0800728c */ /* 0x004fe4000bf65070 */
[----:B------:R-:W-:Y:S02]  /*6180*/  UIADD3 UR25, UPT, UPT, UR7, 0x340, URZ ;  /* 0x0000034007197890 */ /* 0x000fe4000fffe0ff */
[----:B---3--:R-:W-:Y:S01]  /*6190*/  UISETP.NE.U32.AND UP4, UPT, UR4, URZ, UPT ;  /* 0x000000ff0400728c */ /* 0x008fe2000bf85070 */
[----:B------:R-:W2:Y:S01]  /*61a0*/  LDC R18, c[0x0][0xb20] ;  /* 0x0002c800ff127b82 */ /* 0x000ea20000000800 */
[----:B-1----:R-:W-:Y:S01]  /*61b0*/  ISETP.NE.AND P1, PT, R0, 0x1, PT ;  /* 0x000000010000780c */ /* 0x002fe20003f25270 */
[----:B------:R-:W-:-:S02]  /*61c0*/  UISETP.NE.AND.EX UP3, UPT, UR9, URZ, UPT, UP3 ;  /* 0x000000ff0900728c */ /* 0x000fc4000bf65330 */
[----:B------:R-:W-:Y:S02]  /*61d0*/  UPRMT UR13, UR37, 0x654, UR13 ;  /* 0x00000654250d7896 */ /* 0x000fe4000800000d */
[----:B------:R-:W-:Y:S02]  /*61e0*/  UISETP.NE.AND.EX UP4, UPT, UR5, URZ, UPT, UP4 ;  /* 0x000000ff0500728c */ /* 0x000fe4000bf85340 */
[----:B------:R-:W1:Y:S08]  /*61f0*/  LDC.64 R32, c[0x0][0x348] ;  /* 0x0000d200ff207b82 */ /* 0x000e700000000a00 */
[----:B------:R-:W3:Y:S08]  /*6200*/  LDC.64 R16, c[0x0][0xb10] ;  /* 0x0002c400ff107b82 */ /* 0x000ef00000000a00 */
[----:B------:R-:W1:Y:S08]  /*6210*/  LDC.64 R6, c[0x0][0xb18] ;  /* 0x0002c600ff067b82 */ /* 0x000e700000000a00 */
[----:B------:R-:W1:Y:S08]  /*6220*/  LDC.64 R4, c[0x0][0xb28] ;  /* 0x0002ca00ff047b82 */ /* 0x000e700000000a00 */
[----:B--2-4-:R-:W1:Y:S02]  /*6230*/  LDC R22, c[0x0][0x374] ;  /* 0x0000dd00ff167b82 */ /* 0x014e640000000800 */
.L_x_143:
[C---:B------:R-:W-:Y:S02]  /*6240*/  LEA R0, R30.reuse, UR7, 0x3 ;  /* 0x000000071e007c11 */ /* 0x040fe4000f8e18ff */
[----:B------:R-:W-:Y:S02]  /*6250*/  SHF.L.U32 R3, R29, 0x1f, RZ ;  /* 0x0000001f1d037819 */ /* 0x000fe400000006ff */
[----:B------:R-:W-:Y:S02]  /*6260*/  LEA R24, R30, UR7, 0x4 ;  /* 0x000000071e187c11 */ /* 0x000fe4000f8e20ff */
[----:B--2---:R-:W2:Y:S02]  /*6270*/  SYNCS.PHASECHK.TRANS64.TRYWAIT P0, [R0+URZ+0x370], R3 ;  /* 0x00037003000075a7 */ /* 0x004ea400080011ff */
[----:B--2---:R-:W-:Y:S05]  /*6280*/  @!P0 BRA `(.L_x_135) ;  /* 0x0000005000588947 */ /* 0x004fea0003800000 */
.L_x_298:
[----:B------:R-:W-:Y:S01]  /*6290*/  ISETP.GE.AND P0, PT, R40, 0x1, PT ;  /* 0x000000012800780c */ /* 0x000fe20003f06270 */
[----:B------:R-:W4:Y:S01]  /*62a0*/  LDS.128 R24, [R24+0x400] ;  /* 0x0004000018187984 */ /* 0x000f220000000c00 */
[----:B--2---:R-:W-:Y:S01]  /*62b0*/  VIADD R0, R0, 0x380 ;  /* 0x0000038000007836 */ /* 0x004fe20000000000 */
[----:B------:R-:W-:Y:S01]  /*62c0*/  @!PT LDS RZ, [RZ] ;  /* 0x00000000fffff984 */ /* 0x000fe20000000800 */
[----:B------:R-:W-:Y:S01]  /*62d0*/  @!PT LDS RZ, [RZ] ;  /* 0x00000000fffff984 */ /* 0x000fe20000000800 */
[----:B------:R-:W-:Y:S01]  /*62e0*/  @!PT LDS RZ, [RZ] ;  /* 0x00000000fffff984 */ /* 0x000fe20000000800 */
[----:B------:R-:W-:Y:S01]  /*62f0*/  @!PT LDS RZ, [RZ] ;  /* 0x00000000fffff984 */ /* 0x000fe20000000800 */
[----:B------:R2:W-:Y:S06]  /*6300*/  MEMBAR.ALL.CTA ;  /* 0x0000000000007992 */ /* 0x0005ec0000008000 */
[----:B--2---:R-:W2:Y:S01]  /*6310*/  FENCE.VIEW.ASYNC.S ;  /* 0x00000000000073c6 */ /* 0x004ea20000000000 */
[----:B------:R-:W-:Y:S04]  /*6320*/  PRMT R0, RZ, 0x654, R0 ;  /* 0x00000654ff007816 */ /* 0x000fe80000000000 */
[----:B--2---:R2:W-:Y:S01]  /*6330*/  SYNCS.ARRIVE.TRANS64.RED.A1T0 RZ, [R0+URZ], RZ ;  /* 0x000000ff00ff79a7 */ /* 0x0045e200081004ff */
[----:B----4-:R-:W-:Y:S11]  /*6340*/  LOP3.LUT P3, RZ, R26, 0x1, RZ, 0xc0, !PT ;  /* 0x000000011aff7812 */ /* 0x010ff6000786c0ff */
[----:B------:R-:W-:Y:S02]  /*6350*/  @!UPT UIADD3 URZ, UPT, UPT, URZ, URZ, URZ ;  /* 0x000000fffffff290 */ /* 0x000fe4000fffe0ff */
[----:B------:R-:W-:Y:S02]  /*6360*/  @P3 MOV R13, R24 ;  /* 0x00000018000d3202 */ /* 0x000fe40000000f00 */
[----:B------:R-:W-:Y:S01]  /*6370*/  @P3 LOP3.LUT R8, R25, 0xffff, RZ, 0xc0, !PT ;  /* 0x0000ffff19083812 */ /* 0x000fe200078ec0ff */
[----:B--2---:R-:W-:Y:S06]  /*6380*/  @!P0 BRA `(.L_x_136) ;  /* 0x0000000000a48947 */ /* 0x004fec0003800000 */
[----:B-1----:R-:W-:Y:S01]  /*6390*/  IMAD.HI.U32 R35, R22, R7, RZ ;  /* 0x0000000716237227 */ /* 0x002fe200078e00ff */
[----:B------:R-:W-:Y:S02]  /*63a0*/  ISETP.NE.AND P0, PT, R6, 0x1, PT ;  /* 0x000000010600780c */ /* 0x000fe40003f05270 */
[----:B------:R-:W-:Y:S01]  /*63b0*/  ISETP.NE.AND P2, PT, R40, 0x1, PT ;  /* 0x000000012800780c */ /* 0x000fe20003f45270 */
[----:B---3--:R-:W-:Y:S01]  /*63c0*/  IMAD.HI.U32 R34, R19, R16, RZ ;  /* 0x0000001013227227 */ /* 0x008fe200078e00ff */
[----:B------:R-:W-:Y:S02]  /*63d0*/  SHF.R.U32.HI R35, RZ, R18, R35 ;  /* 0x00000012ff237219 */ /* 0x000fe40000011623 */
[----:B------:R-:W-:Y:S01]  /*63e0*/  ISETP.NE.AND P4, PT, R2, 0x1, PT ;  /* 0x000000010200780c */ /* 0x000fe20003f85270 */
[----:B------:R-:W-:Y:S01]  /*63f0*/  IMAD.HI.U32 R36, R13, R16, RZ ;  /* 0x000000100d247227 */ /* 0x000fe200078e00ff */
[----:B------:R-:W-:Y:S02]  /*6400*/  SHF.R.U32.HI R34, RZ, R17, R34 ;  /* 0x00000011ff227219 */ /* 0x000fe40000011622 */
[----:B------:R-:W-:Y:S01]  /*6410*/  SEL R3, R22, R35, !P0 ;  /* 0x0000002316037207 */ /* 0x000fe20004000000 */
[C---:B------:R-:W-:Y:S01]  /*6420*/  IMAD.HI.U32 R35, R8.reuse, R7, RZ ;  /* 0x0000000708237227 */ /* 0x040fe200078e00ff */
[----:B------:R-:W-:Y:S02]  /*6430*/  SEL R11, R19, R34, !P4 ;  /* 0x00000022130b7207 */ /* 0x000fe40006000000 */
[----:B------:R-:W-:Y:S01]  /*6440*/  SHF.R.U32.HI R36, RZ, R17, R36 ;  /* 0x00000011ff247219 */ /* 0x000fe20000011624 */
[----:B------:R-:W-:Y:S01]  /*6450*/  IMAD.HI.U32 R38, R3, R4, RZ ;  /* 0x0000000403267227 */ /* 0x000fe200078e00ff */
[----:B------:R-:W-:Y:S03]  /*6460*/  SHF.R.U32.HI R35, RZ, R18, R35 ;  /* 0x00000012ff237219 */ /* 0x000fe60000011623 */
[----:B------:R-:W-:Y:S01]  /*6470*/  IMAD.HI.U32 R34, R11, R4, RZ ;  /* 0x000000040b227227 */ /* 0x000fe200078e00ff */
[----:B------:R-:W-:Y:S02]  /*6480*/  @P2 SHF.R.U32.HI R3, RZ, R5, R38 ;  /* 0x00000005ff032219 */ /* 0x000fe40000011626 */
[----:B------:R-:W-:Y:S02]  /*6490*/  SEL R9, R8, R35, !P0 ;  /* 0x0000002308097207 */ /* 0x000fe40004000000 */
[----:B------:R-:W-:Y:S01]  /*64a0*/  @P2 SHF.R.U32.HI R11, RZ, R5, R34 ;  /* 0x00000005ff0b2219 */ /* 0x000fe20000011622 */
[C---:B------:R-:W-:Y:S01]  /*64b0*/  IMAD R10, R40.reuse, R3, RZ ;  /* 0x00000003280a7224 */ /* 0x040fe200078e02ff */
[----:B------:R-:W-:Y:S01]  /*64c0*/  SEL R3, R13, R36, !P4 ;  /* 0x000000240d037207 */ /* 0x000fe20006000000 */
[C---:B------:R-:W-:Y:S03]  /*64d0*/  IMAD.HI.U32 R14, R9.reuse, R4, RZ ;  /* 0x00000004090e7227 */ /* 0x040fe600078e00ff */
[----:B------:R-:W-:Y:S01]  /*64e0*/  ISETP.GE.AND P0, PT, R9, R10, PT ;  /* 0x0000000a0900720c */ /* 0x000fe20003f06270 */
[C---:B------:R-:W-:Y:S01]  /*64f0*/  IMAD R12, R40.reuse, R11, RZ ;  /* 0x0000000b280c7224 */ /* 0x040fe200078e02ff */
[-C--:B------:R-:W-:Y:S04]  /*6500*/  SHF.R.U32.HI R14, RZ, R5.reuse, R14 ;  /* 0x00000005ff0e7219 */ /* 0x080fe8000001160e */
[----:B------:R-:W-:Y:S02]  /*6510*/  ISETP.GE.OR P0, PT, R3, R12, P0 ;  /* 0x0000000c0300720c */ /* 0x000fe40000706670 */
[----:B------:R-:W-:Y:S05]  /*6520*/  SEL R15, R9, R14, !P2 ;  /* 0x0000000e090f7207 */ /* 0x000fea0005000000 */
[----:B------:R-:W-:Y:S04]  /*6530*/  IMAD.MOV R14, RZ, RZ, -R15 ;  /* 0x000000ffff0e7224 */ /* 0x000fe800078e0a0f */
[----:B------:R-:W-:Y:S02]  /*6540*/  IMAD R14, R40, R14, R9 ;  /* 0x0000000e280e7224 */ /* 0x000fe400078e0209 */
[C---:B------:R-:W-:Y:S05]  /*6550*/  @!P0 IMAD.HI.U32 R10, R3.reuse, R4, RZ ;  /* 0x00000004030a8227 */ /* 0x040fea00078e00ff */
[----:B------:R-:W-:Y:S04]  /*6560*/  @!P0 SHF.R.U32.HI R10, RZ, R5, R10 ;  /* 0x00000005ff0a8219 */ /* 0x000fe8000001160a */
[----:B------:R-:W-:Y:S01]  /*6570*/  @!P0 SEL R0, R3, R10, !P2 ;  /* 0x0000000a03008207 */ /* 0x000fe20005000000 */
[----:B------:R-:W-:Y:S03]  /*6580*/  IMAD.MOV R10, RZ, RZ, -R3 ;  /* 0x000000ffff0a7224 */ /* 0x000fe600078e0a03 */
[----:B------:R-:W-:Y:S01]  /*6590*/  @!P0 IADD3 R15, PT, PT, R15, -R0, RZ ;  /* 0x800000000f0f8210 */ /* 0x000fe20007ffe0ff */
[----:B------:R-:W-:Y:S01]  /*65a0*/  @!P0 IMAD R0, R11, R14, R0 ;  /* 0x0000000e0b008224 */ /* 0x000fe200078e0200 */
[----:B------:R-:W-:Y:S01]  /*65b0*/  IADD3 R11, PT, PT, -R9, RZ, RZ ;  /* 0x000000ff090b7210 */ /* 0x000fe20007ffe1ff */
[----:B------:R-:W-:Y:S02]  /*65c0*/  IMAD R13, R2, R10, R13 ;  /* 0x0000000a020d7224 */ /* 0x000fe400078e020d */
[----:B------:R-:W-:Y:S02]  /*65d0*/  @!P0 IMAD R9, R15, R40, R3 ;  /* 0x000000280f098224 */ /* 0x000fe400078e0203 */
[----:B------:R-:W-:Y:S02]  /*65e0*/  @!P0 IMAD.MOV.U32 R3, RZ, RZ, R0 ;  /* 0x000000ffff038224 */ /* 0x000fe400078e0000 */
[----:B------:R-:W-:Y:S02]  /*65f0*/  IMAD R8, R6, R11, R8 ;  /* 0x0000000b06087224 */ /* 0x000fe400078e0208 */
[----:B------:R-:W-:Y:S02]  /*6600*/  IMAD R13, R3, R2, R13 ;  /* 0x00000002030d7224 */ /* 0x000fe400078e020d */
[----:B------:R-:W-:Y:S02]  /*6610*/  IMAD R8, R9, R6, R8 ;  /* 0x0000000609087224 */ /* 0x000fe400078e0208 */
.L_x_136:
[----:B------:R-:W-:Y:S05]  /*6620*/  BRA.U UP1, `(.L_x_137) ;  /* 0x0000000101107547 */ /* 0x000fea000b800000 */
[----:B------:R-:W-:Y:S04]  /*6630*/  MOV R0, UR6 ;  /* 0x0000000600007c02 */ /* 0x000fe80008000f00 */
[----:B------:R-:W-:Y:S04]  /*6640*/  SHF.L.U32 R3, R0, 0x1f, RZ ;  /* 0x0000001f00037819 */ /* 0x000fe800000006ff */
[----:B------:R-:W2:Y:S02]  /*6650*/  SYNCS.PHASECHK.TRANS64.TRYWAIT P0, [UR7+0x368], R3 ;  /* 0x00036803ff0075a7 */ /* 0x000ea40008001107 */
[----:B--2---:R-:W-:Y:S05]  /*6660*/  @!P0 BRA `(.L_x_138) ;  /* 0x0000004c00748947 */ /* 0x004fea0003800000 */
.L_x_137:
[----:B------:R-:W-:Y:S02]  /*6670*/  R2UR UR26, R20 ;  /* 0x00000000141a72ca */ /* 0x000fe400000e0000 */
[----:B------:R-:W-:Y:S02]  /*6680*/  R2UR UR27, R21 ;  /* 0x00000000151b72ca */ /* 0x000fe400000e0000 */
[----:B------:R-:W-:Y:S02]  /*6690*/  ISETP.NE.U32.AND P2, PT, RZ, UR4, PT ;  /* 0x00000004ff007c0c */ /* 0x000fe4000bf45070 */
[----:B------:R-:W-:Y:S02]  /*66a0*/  SHF.L.U32 R12, R31, 0x1f, RZ ;  /* 0x0000001f1f0c7819 */ /* 0x000fe400000006ff */
[----:B------:R-:W-:Y:S05]  /*66b0*/  ISETP.NE.AND.EX P2, PT, RZ, UR5, PT, P2 ;  /* 0x00000005ff007c0c */ /* 0x000fea000bf45320 */
[----:B------:R-:W-:Y:S02]  /*66c0*/  USHF.L.U32 UR26, UR26, 0x7, URZ ;  /* 0x000000071a1a7899 */ /* 0x000fe400080006ff */
[----:B------:R-:W-:Y:S01]  /*66d0*/  USHF.L.U32 UR27, UR27, 0x6, URZ ;  /* 0x000000061b1b7899 */ /* 0x000fe200080006ff */
[----:B------:R-:W-:Y:S11]  /*66e0*/  BRA.U !UP4, `(.L_x_139) ;  /* 0x000000010c347547 */ /* 0x000ff6000b800000 */
[----:B------:R-:W-:Y:S01]  /*66f0*/  UPLOP3.LUT UP0, UPT, UPT, UPT, UP3, 0x80, 0x8 ;  /* 0x000000000008789c */ /* 0x000fe20003f0f030 */
[----:B--2---:R-:W-:Y:S02]  /*6700*/  HFMA2 R0, -RZ, RZ, 0, 5.9604644775390625e-08 ;  /* 0x00000001ff007431 */ /* 0x004fe400000001ff */
[----:B------:R-:W-:Y:S03]  /*6710*/  IMAD.MOV.U32 R91, RZ, RZ, 0x1 ;  /* 0x00000001ff5b7424 */ /* 0x000fe600078e00ff */
[----:B------:R-:W-:Y:S05]  /*6720*/  PLOP3.LUT P0, PT, PT, PT, UP0, 0x80, 0x8 ;  /* 0x000000000008781c */ /* 0x000fea0003f0f008 */
[----:B------:R-:W2:Y:S01]  /*6730*/  @UP0 LDCU.64 UR10, c[0x0][0x888] ;  /* 0x00011100ff0a07ac */ /* 0x000ea20008000a00 */
[----:B------:R-:W-:Y:S07]  /*6740*/  @UP0 UIMAD UR8, UR36, UR4, URZ ;  /* 0x00000004240802a4 */ /* 0x000fee000f8e02ff */
[----:B------:R-:W-:Y:S01]  /*6750*/  @!P0 PRMT R91, R0, 0x7610, R91 ;  /* 0x00007610005b8816 */ /* 0x000fe2000000005b */
[----:B--2---:R-:W-:Y:S03]  /*6760*/  @UP0 UIMAD.WIDE UR10, UR8, 0x4, UR10 ;  /* 0x00000004080a08a5 */ /* 0x004fe6000f8e020a */
[----:B------:R-:W2:Y:S03]  /*6770*/  @!UP0 LDCU UR8, c[0x0][0x880] ;  /* 0x00011000ff0887ac */ /* 0x000ea60008000800 */
[----:B------:R-:W-:Y:S01]  /*6780*/  IMAD.U32 R10, RZ, RZ, UR10 ;  /* 0x0000000aff0a7e24 */ /* 0x000fe2000f8e00ff */
[----:B------:R-:W-:Y:S05]  /*6790*/  MOV R11, UR11 ;  /* 0x0000000b000b7c02 */ /* 0x000fea0008000f00 */
[----:B-----5:R4:W5:Y:S02]  /*67a0*/  @P0 LDG.E R50, desc[UR46][R10.64] ;  /* 0x0000002e0a320981 */ /* 0x020964000c1e1900 */
[----:B--2-4-:R-:W-:Y:S07]  /*67b0*/  @!P0 IMAD.U32 R50, RZ, RZ, UR8 ;  /* 0x00000008ff328e24 */ /* 0x014fee000f8e00ff */
.L_x_139:
[----:B-----5:R-:W-:Y:S01]  /*67c0*/  @!P2 ISETP.EQ.AND P0, PT, R50, RZ, PT ;  /* 0x000000ff3200a20c */ /* 0x020fe20003f02270 */
[----:B------:R-:W-:Y:S01]  /*67d0*/  @!UPT UIADD3 URZ, UPT, UPT, URZ, URZ, URZ ;  /* 0x000000fffffff290 */ /* 0x000fe2000fffe0ff */
[----:B------:R-:W-:Y:S11]  /*67e0*/  @!P2 BRA `(.L_x_140) ;  /* 0x000000000014a947 */ /* 0x000ff60003800000 */
[----:B------:R-:W-:Y:S02]  /*67f0*/  LOP3.LUT P2, RZ, R91, 0xff, RZ, 0xc0, !PT ;  /* 0x000000ff5bff7812 */ /* 0x000fe4000784c0ff */
[----:B------:R-:W-:Y:S04]  /*6800*/  PLOP3.LUT P0, PT, PT, PT, UP0, 0x80, 0x8 ;  /* 0x000000000008781c */ /* 0x000fe80003f0f008 */
[----:B------:R-:W-:Y:S07]  /*6810*/  PLOP3.LUT P0, PT, P0, PT, PT, 0x8, 0x80 ;  /* 0x000000000080781c */ /* 0x000fee000070e170 */
[----:B------:R-:W-:Y:S11]  /*6820*/  @P2 ISETP.EQ.AND P0, PT, R50, RZ, PT ;  /* 0x000000ff3200220c */ /* 0x000ff60003f02270 */
[----:B------:R-:W-:Y:S02]  /*6830*/  @!UPT UIADD3 URZ, UPT, UPT, URZ, URZ, URZ ;  /* 0x000000fffffff290 */ /* 0x000fe4000fffe0ff */
.L_x_140:
[----:B------:R-:W4:Y:S01]  /*6840*/  SYNCS.PHASECHK.TRANS64.TRYWAIT P2, [UR7+0x350], R12 ;  /* 0x0003500cff0075a7 */ /* 0x000f220008041107 */
[----:B------:R-:W-:Y:S04]  /*6850*/  ELECT P4, URZ, PT ;  /* 0x0000000000ff782f */ /* 0x000fe80003880000 */
[----:B------:R-:W-:Y:S11]  /*6860*/  PLOP3.LUT P4, PT, P0, P4, PT, 0xf2, 0x2f ;  /* 0x00000000002f781c */ /* 0x000ff60000789e72 */
[----:B------:R-:W-:Y:S02]  /*6870*/  @!UPT UIADD3 URZ, UPT, UPT, URZ, URZ, URZ ;  /* 0x000000fffffff290 */ /* 0x000fe4000fffe0ff */
[----:B-1----:R-:W-:Y:S05]  /*6880*/  @!P4 IADD3 R21, P0, PT, R32, 0x580, RZ ;  /* 0x000005802015c810 */ /* 0x002fea0007f1e0ff */
[----:B------:R-:W-:Y:S01]  /*6890*/  @!P4 IMAD.X R20, RZ, RZ, R33, P0 ;  /* 0x000000ffff14c224 */ /* 0x000fe200000e0621 */
[----:B----4-:R-:W-:Y:S07]  /*68a0*/  @!P2 BRA `(.L_x_141) ;  /* 0x0000004800fca947 */ /* 0x010fee0003800000 */
.L_x_301:
[----:B------:R-:W4:Y:S01]  /*68b0*/  LDC.64 R14, c[0x0][0xb10] ;  /* 0x0002c400ff0e7b82 */ /* 0x000f220000000a00 */
[----:B------:R-:W-:Y:S01]  /*68c0*/  @!P4 R2UR UR9, R21 ;  /* 0x000000001509c2ca */ /* 0x000fe200000e0000 */
[----:B------:R-:W-:Y:S01]  /*68d0*/  VOTEU.ALL UP1, P4 ;  /* 0x0000000000ff7886 */ /* 0x000fe20002020000 */
[----:B------:R-:W-:Y:S01]  /*68e0*/  @!P4 R2UR UR8, R20 ;  /* 0x000000001408c2ca */ /* 0x000fe200000e0000 */
[----:B------:R-:W-:Y:S01]  /*68f0*/  VOTEU.ALL UP2, P4 ;  /* 0x0000000000ff7886 */ /* 0x000fe20002040000 */
[----:B------:R-:W-:Y:S03]  /*6900*/  UMOV UR16, 0x0 ;  /* 0x0000000000107882 */ /* 0x000fe60000000000 */
[----:B------:R-:W5:Y:S01]  /*6910*/  LDC.64 R10, c[0x0][0xb18] ;  /* 0x0002c600ff0a7b82 */ /* 0x000f620000000a00 */
[----:B------:R-:W-:Y:S01]  /*6920*/  @!UP1 UIADD3 UR24, UPT, UPT, UR7, 0x500, URZ ;  /* 0x0000050007189890 */ /* 0x000fe2000fffe0ff */
[----:B------:R-:W-:Y:S01]  /*6930*/  @P3 SHF.R.U32.HI R28, RZ, 0x10, R25 ;  /* 0x00000010ff1c3819 */ /* 0x000fe20000011619 */
[----:B------:R-:W-:Y:S01]  /*6940*/  UMOV UR17, 0x10000000 ;  /* 0x1000000000117882 */ /* 0x000fe20000000000 */
[----:B------:R-:W-:Y:S01]  /*6950*/  UMOV UR28, UR36 ;  /* 0x00000024001c7c82 */ /* 0x000fe20008000000 */
[----:B------:R-:W-:Y:S03]  /*6960*/  @!UP1 UIADD3 UR10, UPT, UPT, UR26, 0x40, URZ ;  /* 0x000000401a0a9890 */ /* 0x000fe6000fffe0ff */
[----:B--2---:R-:W2:Y:S01]  /*6970*/  @!P1 LDC R0, c[0x0][0xb20] ;  /* 0x0002c800ff009b82 */ /* 0x004ea20000000800 */
[----:B------:R-:W-:Y:S01]  /*6980*/  UMOV UR11, UR27 ;  /* 0x0000001b000b7c82 */ /* 0x000fe20008000000 */
[----:B------:R-:W-:Y:S01]  /*6990*/  IMAD.U32 R20, RZ, RZ, UR9 ;  /* 0x00000009ff147e24 */ /* 0x000fe2000f8e00ff */
[----:B------:R-:W-:Y:S05]  /*69a0*/  UMOV UR9, UR25 ;  /* 0x0000001900097c82 */ /* 0x000fea0008000000 */
[----:B-1----:R-:W1:Y:S01]  /*69b0*/  @!P1 LDC R3, c[0x0][0xb0c] ;  /* 0x0002c300ff039b82 */ /* 0x002e620000000800 */
[----:B------:R-:W-:Y:S01]  /*69c0*/  IMAD.U32 R21, RZ, RZ, UR8 ;  /* 0x00000008ff157e24 */ /* 0x000fe2000f8e00ff */
[----:B------:R-:W-:Y:S01]  /*69d0*/  @!UP1 UIADD3 UR8, UPT, UPT, UR7, 0xd00, URZ ;  /* 0x00000d0007089890 */ /* 0x000fe2000fffe0ff */
[----:B------:R-:W-:Y:S01]  /*69e0*/  @!P4 R2UR UR18, R20 ;  /* 0x000000001412c2ca */ /* 0x000fe200000e0000 */
[----:B------:R-:W-:Y:S01]  /*69f0*/  VOTEU.ALL UP1, P4 ;  /* 0x0000000000ff7886 */ /* 0x000fe20002020000 */
[----:B------:R-:W-:Y:S01]  /*6a00*/  @!P4 IMAD.MOV.U32 R20, RZ, RZ, 0x1000 ;  /* 0x00001000ff14c424 */ /* 0x000fe200078e00ff */
[----:B------:R-:W-:Y:S01]  /*6a10*/  @!P4 R2UR UR19, R21 ;  /* 0x000000001513c2ca */ /* 0x000fe200000e0000 */
[----:B------:R-:W-:Y:S01]  /*6a20*/  UMOV UR12, UR36 ;  /* 0x00000024000c7c82 */ /* 0x000fe20008000000 */
[----:B------:R-:W-:Y:S01]  /*6a30*/  UPRMT UR14, UR37, 0x654, UR25 ;  /* 0x00000654250e7896 */ /* 0x000fe20008000019 */
[----:B------:R-:W-:Y:S10]  /*6a40*/  VIADD R30, R30, 0x1 ;  /* 0x000000011e1e7836 */ /* 0x000ff40000000000 */
[----:B------:R1:W-:Y:S02]  /*6a50*/  @!UP2 UTMALDG.3D [UR24], [UR18], desc[UR16] ;  /* 0x000010181200a5b4 */ /* 0x0003e40008011000 */
[----:B-1----:R-:W-:Y:S01]  /*6a60*/  @!P1 ISETP.NE.AND P2, PT, R3, 0x1, PT ;  /* 0x000000010300980c */ /* 0x002fe20003f45270 */
[C---:B----4-:R-:W-:Y:S01]  /*6a70*/  @!P1 IMAD.HI.U32 R14, R13.reuse, R14, RZ ;  /* 0x0000000e0d0e9227 */ /* 0x050fe200078e00ff */
[----:B-----5:R-:W-:Y:S01]  /*6a80*/  @!P1 ISETP.NE.AND P0, PT, R10, 0x1, PT ;  /* 0x000000010a00980c */ /* 0x020fe20003f05270 */
[----:B------:R1:W-:Y:S01]  /*6a90*/  @!UP1 UTMALDG.3D [UR8], [UR18], desc[UR16] ;  /* 0x00001008120095b4 */ /* 0x0003e20008011000 */
[----:B------:R1:W-:Y:S01]  /*6aa0*/  @!P4 SYNCS.ARRIVE.TRANS64.RED.A0TR RZ, [UR7+0x340], R20 ;  /* 0x00034014ffffc9a7 */ /* 0x0003e20008300407 */
[C---:B------:R-:W-:Y:S01]  /*6ab0*/  @!P1 IMAD.HI.U32 R11, R8.reuse, R11, RZ ;  /* 0x0000000b080b9227 */ /* 0x040fe200078e00ff */
[----:B------:R-:W-:Y:S04]  /*6ac0*/  @!P1 SHF.R.U32.HI R14, RZ, R15, R14 ;  /* 0x0000000fff0e9219 */ /* 0x000fe8000001160e */
[----:B--2---:R-:W-:Y:S02]  /*6ad0*/  @!P1 SHF.R.U32.HI R9, RZ, R0, R11 ;  /* 0x00000000ff099219 */ /* 0x004fe4000001160b */
[----:B------:R-:W-:Y:S02]  /*6ae0*/  @!P1 SEL R14, R13, R14, !P2 ;  /* 0x0000000e0d0e9207 */ /* 0x000fe40005000000 */
[----:B------:R-:W-:Y:S05]  /*6af0*/  @!P1 SEL R9, R8, R9, !P0 ;  /* 0x0000000908099207 */ /* 0x000fea0004000000 */
[----:B------:R-:W-:Y:S01]  /*6b00*/  @!P1 IMAD.IADD R0, R9, 0x1, -R14 ;  /* 0x0000000109009824 */ /* 0x000fe200078e0a0e */
[----:B------:R-:W-:Y:S01]  /*6b10*/  SYNCS.ARRIVE.TRANS64.RED.A1T0 RZ, [UR14], RZ ;  /* 0x000000ffffff79a7 */ /* 0x000fe2000810040e */
[----:B------:R-:W-:Y:S02]  /*6b20*/  @!P1 IMAD.IADD R9, R14, 0x1, -R9 ;  /* 0x000000010e099824 */ /* 0x000fe400078e0a09 */
[----:B------:R-:W-:Y:S02]  /*6b30*/  @!P1 IMAD R13, R0, R3, R13 ;  /* 0x00000003000d9224 */ /* 0x000fe400078e020d */
[----:B------:R-:W-:Y:S01]  /*6b40*/  @!P1 IMAD R8, R9, R10, R8 ;  /* 0x0000000a09089224 */ /* 0x000fe200078e0208 */
[----:B------:R-:W2:Y:S02]  /*6b50*/  SYNCS.PHASECHK.TRANS64.TRYWAIT P5, [UR7+0x358], R12 ;  /* 0x0003580cff0075a7 */ /* 0x000ea400080a1107 */
[----:B-12---:R-:W-:Y:S05]  /*6b60*/  @!P5 BRA `(.L_x_142) ;  /* 0x000000480064d947 */ /* 0x006fea0003800000 */
.L_x_303:
[----:B-1----:R-:W-:Y:S01]  /*6b70*/  @!P4 IADD3 R3, P0, PT, R32, 0x580, RZ ;  /* 0x000005802003c810 */ /* 0x002fe20007f1e0ff */
[----:B------:R-:W-:Y:S01]  /*6b80*/  VOTEU.ALL UP1, P4 ;  /* 0x0000000000ff7886 */ /* 0x000fe20002020000 */
[----:B------:R-:W-:Y:S01]  /*6b90*/  VOTEU.ALL UP2, P4 ;  /* 0x0000000000ff7886 */ /* 0x000fe20002040000 */
[----:B------:R-:W-:Y:S01]  /*6ba0*/  UMOV UR14, 0x0 ;  /* 0x00000000000e7882 */ /* 0x000fe20000000000 */
[----:B------:R-:W-:Y:S01]  /*6bb0*/  @!P4 R2UR UR9, R3 ;  /* 0x000000000309c2ca */ /* 0x000fe200000e0000 */
[----:B------:R-:W-:Y:S01]  /*6bc0*/  @!P4 IMAD.X R0, RZ, RZ, R33, P0 ;  /* 0x000000ffff00c224 */ /* 0x000fe200000e0621 */
[----:B------:R-:W-:Y:S01]  /*6bd0*/  @!UP1 UIADD3 UR17, UPT, UPT, UR7, 0x348, URZ ;  /* 0x0000034807119890 */ /* 0x000fe2000fffe0ff */
[----:B------:R-:W-:Y:S01]  /*6be0*/  ISETP.NE.AND P0, PT, R30, 0x2, PT ;  /* 0x000000021e00780c */ /* 0x000fe20003f05270 */
[----:B------:R-:W-:Y:S01]  /*6bf0*/  @!UP1 UIADD3 UR18, UPT, UPT, UR26, 0x20, URZ ;  /* 0x000000201a129890 */ /* 0x000fe2000fffe0ff */
[----:B------:R-:W-:Y:S01]  /*6c00*/  LOP3.LUT R31, R31, 0x1, RZ, 0x3c, !PT ;  /* 0x000000011f1f7812 */ /* 0x000fe200078e3cff */
[----:B------:R-:W-:Y:S01]  /*6c10*/  @!UP1 UIADD3 UR16, UPT, UPT, UR7, 0x1500, URZ ;  /* 0x0000150007109890 */ /* 0x000fe2000fffe0ff */
[----:B------:R-:W-:Y:S01]  /*6c20*/  @!P4 R2UR UR8, R0 ;  /* 0x000000000008c2ca */ /* 0x000fe200000e0000 */
[----:B------:R-:W-:Y:S01]  /*6c30*/  UMOV UR15, 0x10000000 ;  /* 0x10000000000f7882 */ /* 0x000fe20000000000 */
[----:B------:R-:W-:Y:S01]  /*6c40*/  UMOV UR19, UR27 ;  /* 0x0000001b00137c82 */ /* 0x000fe20008000000 */
[----:B------:R-:W-:Y:S01]  /*6c50*/  UMOV UR20, UR36 ;  /* 0x0000002400147c82 */ /* 0x000fe20008000000 */
[----:B------:R-:W-:Y:S01]  /*6c60*/  @!UP1 UIADD3 UR10, UPT, UPT, UR26, 0x60, URZ ;  /* 0x000000601a0a9890 */ /* 0x000fe2000fffe0ff */
[----:B------:R-:W-:Y:S01]  /*6c70*/  SEL R0, RZ, 0x1, P0 ;  /* 0x00000001ff007807 */ /* 0x000fe20000000000 */
[----:B------:R-:W-:Y:S01]  /*6c80*/  IMAD.U32 R10, RZ, RZ, UR9 ;  /* 0x00000009ff0a7e24 */ /* 0x000fe2000f8e00ff */
[----:B------:R-:W-:Y:S01]  /*6c90*/  UMOV UR11, UR27 ;  /* 0x0000001b000b7c82 */ /* 0x000fe20008000000 */
[----:B------:R-:W-:Y:S01]  /*6ca0*/  UMOV UR12, UR36 ;  /* 0x00000024000c7c82 */ /* 0x000fe20008000000 */
[----:B------:R-:W-:Y:S01]  /*6cb0*/  UMOV UR9, UR17 ;  /* 0x0000001100097c82 */ /* 0x000fe20008000000 */
[----:B------:R-:W-:Y:S01]  /*6cc0*/  @P3 R2UR UR36, R28 ;  /* 0x000000001c2432ca */ /* 0x000fe200000e0000 */
[----:B------:R-:W-:Y:S01]  /*6cd0*/  IMAD.IADD R20, R8, 0x1, R83 ;  /* 0x0000000108147824 */ /* 0x000fe200078e0253 */
[----:B------:R-:W-:Y:S01]  /*6ce0*/  @!P4 R2UR UR22, R10 ;  /* 0x000000000a16c2ca */ /* 0x000fe200000e0000 */
[----:B------:R-:W-:Y:S01]  /*6cf0*/  IMAD.U32 R11, RZ, RZ, UR8 ;  /* 0x00000008ff0b7e24 */ /* 0x000fe2000f8e00ff */
[----:B------:R-:W-:Y:S01]  /*6d00*/  @!UP1 UIADD3 UR8, UPT, UPT, UR7, 0x1d00, URZ ;  /* 0x00001d0007089890 */ /* 0x000fe2000fffe0ff */
[----:B------:R-:W-:Y:S01]  /*6d10*/  LOP3.LUT R29, R29, R0, RZ, 0x3c, !PT ;  /* 0x000000001d1d7212 */ /* 0x000fe200078e3cff */
[----:B------:R-:W-:Y:S01]  /*6d20*/  VOTEU.ALL UP1, P4 ;  /* 0x0000000000ff7886 */ /* 0x000fe20002020000 */
[----:B------:R-:W-:Y:S01]  /*6d30*/  IMAD.IADD R21, R13, 0x1, R90 ;  /* 0x000000010d157824 */ /* 0x000fe200078e025a */
[----:B------:R-:W-:Y:S02]  /*6d40*/  @!P4 R2UR UR23, R11 ;  /* 0x000000000b17c2ca */ /* 0x000fe400000e0000 */
[----:B------:R-:W-:Y:S11]  /*6d50*/  SEL R30, R30, RZ, P0 ;  /* 0x000000ff1e1e7207 */ /* 0x000ff60000000000 */
[----:B------:R2:W-:Y:S01]  /*6d60*/  @!UP2 UTMALDG.3D [UR16], [UR22], desc[UR14] ;  /* 0x00000e101600a5b4 */ /* 0x0005e20008011000 */
[----:B------:R2:W-:Y:S01]  /*6d70*/  @!UP1 UTMALDG.3D [UR8], [UR22], desc[UR14] ;  /* 0x00000e08160095b4 */ /* 0x0005e20008011000 */
[----:B------:R2:W-:Y:S01]  /*6d80*/  @!P4 SYNCS.ARRIVE.TRANS64.RED.A0TR RZ, [UR7+0x348], R23 ;  /* 0x00034817ffffc9a7 */ /* 0x0005e20008300407 */
[----:B------:R-:W-:Y:S01]  /*6d90*/  UPLOP3.LUT UP1, UPT, UPT, UPT, UPT, 0x80, 0x8 ;  /* 0x000000000008789c */ /* 0x000fe20003f2f070 */
[----:B------:R-:W-:Y:S01]  /*6da0*/  SYNCS.ARRIVE.TRANS64.RED.A1T0 RZ, [UR13], RZ ;  /* 0x000000ffffff79a7 */ /* 0x000fe2000810040d */
[----:B------:R-:W-:Y:S09]  /*6db0*/  @P3 BRA `(.L_x_143) ;  /* 0xfffffff400203947 */ /* 0x000ff2000383ffff */
[----:B------:R-:W-:-:S04]  /*6dc0*/  SHF.L.U32 R3, R31, 0x1f, RZ ;  /* 0x0000001f1f037819 */ /* 0x000fc800000006ff */
[----:B------:R-:W1:Y:S02]  /*6dd0*/  SYNCS.PHASECHK.TRANS64.TRYWAIT P0, [UR7+0x350], R3 ;  /* 0x00035003ff0075a7 */ /* 0x000e640008001107 */
[----:B-1----:R-:W-:Y:S05]  /*6de0*/  @!P0 BRA `(.L_x_144) ;  /* 0x0000004400dc8947 */ /* 0x002fea0003800000 */
.L_x_305:
[----:B-1----:R-:W-:-:S07]  /*6df0*/  MOV R0, UR7 ;  /* 0x0000000700007c02 */ /* 0x002fce0008000f00 */
.L_x_145:
[----:B-1----:R-:W-:-:S04]  /*6e00*/  SHF.L.U32 R3, R31, 0x1f, RZ ;  /* 0x0000001f1f037819 */ /* 0x002fc800000006ff */
[----:B------:R1:W4:Y:S03]  /*6e10*/  SYNCS.PHASECHK.TRANS64.TRYWAIT P0, [R0+URZ+0x358], R3 ;  /* 0x00035803000075a7 */ /* 0x00032600080011ff */
[----:B----4-:R-:W-:Y:S05]  /*6e20*/  @!P0 NANOSLEEP.SYNCS 0x989680 ;  /* 0x009896800000895d */ /* 0x010fea0003900000 */
[----:B------:R-:W4:Y:S02]  /*6e30*/  @!P0 SYNCS.PHASECHK.TRANS64 P0, [R0+URZ+0x358], R3 ;  /* 0x00035803000085a7 */ /* 0x000f2400080010ff */
[----:B--2-4-:R-:W-:Y:S05]  /*6e40*/  @P0 EXIT ;  /* 0x000000000000094d */ /* 0x014fea0003800000 */
[----:B------:R-:W-:Y:S05]  /*6e50*/  BRA `(.L_x_145) ;  /* 0xfffffffc00e87947 */ /* 0x000fea000383ffff */
.L_x_134:
[----:B------:R-:W-:-:S06]  /*6e60*/  UISETP.GE.AND UP1, UPT, UR10, 0x4, UPT ;  /* 0x000000040a00788c */ /* 0x000fcc000bf26270 */
[----:B------:R-:W-:-:S13]  /*6e70*/  PLOP3.LUT P0, PT, PT, PT, UP1, 0x80, 0x8 ;  /* 0x000000000008781c */ /* 0x000fda0003f0f018 */
[----:B------:R-:W-:Y:S05]  /*6e80*/  @!P0 EXIT ;  /* 0x000000000000894d */ /* 0x000fea0003800000 */
[----:B------:R-:W-:Y:S01]  /*6e90*/  BAR.SYNC.DEFER_BLOCKING 0x6, 0xa0 ;  /* 0x0182800000007b1d */ /* 0x000fe20000010000 */
[C---:B------:R-:W-:Y:S01]  /*6ea0*/  IMAD.SHL.U32 R96, R108.reuse, 0x20, RZ ;  /* 0x000000206c607824 */ /* 0x040fe200078e00ff */
[----:B------:R-:W-:Y:S01]  /*6eb0*/  CS2R R104, SRZ ;  /* 0x0000000000687805 */ /* 0x000fe2000001ff00 */
[C---:B------:R-:W-:Y:S02]  /*6ec0*/  IMAD.SHL.U32 R4, R97.reuse, 0x200000, RZ ;  /* 0x0020000061047824 */ /* 0x040fe400078e00ff */
[C---:B------:R-:W-:Y:S01]  /*6ed0*/  IMAD.SHL.U32 R2, R108.reuse, 0x4, RZ ;  /* 0x000000046c027824 */ /* 0x040fe200078e00ff */
[----:B------:R-:W-:Y:S02]  /*6ee0*/  UMOV UR49, 0x400 ;  /* 0x0000040000317882 */ /* 0x000fe40000000000 */
[----:B------:R-:W1:Y:S01]  /*6ef0*/  LDC R93, c[0x0][0x370] ;  /* 0x0000dc00ff5d7b82 */ /* 0x000e620000000800 */
[----:B------:R-:W-:Y:S01]  /*6f00*/  ULEA UR49, UR37, UR49, 0x18 ;  /* 0x0000003125317291 */ /* 0x000fe2000f8ec0ff */
[----:B------:R-:W-:Y:S01]  /*6f10*/  IMAD.U32 R47, R108, 0x10000, RZ ;  /* 0x000100006c2f7824 */ /* 0x000fe200078e00ff */
[C---:B------:R-:W-:Y:S01]  /*6f20*/  LOP3.LUT R3, R96.reuse, 0x80, RZ, 0xc0, !PT ;  /* 0x0000008060037812 */ /* 0x040fe200078ec0ff */
[----:B------:R-:W-:Y:S01]  /*6f30*/  IMAD.SHL.U32 R6, R97, 0x400, RZ ;  /* 0x0000040061067824 */ /* 0x000fe200078e00ff */
[----:B------:R-:W-:Y:S01]  /*6f40*/  LOP3.LUT R95, R96, 0xb60, RZ, 0xc0, !PT ;  /* 0x00000b60605f7812 */ /* 0x000fe200078ec0ff */
[----:B------:R-:W-:Y:S01]  /*6f50*/  UIADD3 UR4, UPT, UPT, UR49, 0x2500, URZ ;  /* 0x0000250031047890 */ /* 0x000fe2000fffe0ff */
[----:B------:R-:W-:Y:S01]  /*6f60*/  LOP3.LUT R4, R4, 0x200000, RZ, 0xc0, !PT ;  /* 0x0020000004047812 */ /* 0x000fe200078ec0ff */
[----:B------:R-:W2:Y:S01]  /*6f70*/  LDC R42, c[0x0][0xb0c] ;  /* 0x0002c300ff2a7b82 */ /* 0x000ea20000000800 */
[----:B------:R-:W-:Y:S01]  /*6f80*/  LOP3.LUT R2, R3, 0x10, R2, 0xf8, !PT ;  /* 0x0000001003027812 */ /* 0x000fe200078ef802 */
[----:B------:R-:W-:Y:S01]  /*6f90*/  IMAD.MOV.U32 R44, RZ, RZ, RZ ;  /* 0x000000ffff2c7224 */ /* 0x000fe200078e00ff */
[----:B------:R-:W-:Y:S01]  /*6fa0*/  LOP3.LUT R95, R95, 0x400, R6, 0xf8, !PT ;  /* 0x000004005f5f7812 */ /* 0x000fe200078ef806 */
[----:B------:R-:W-:Y:S01]  /*6fb0*/  IMAD.MOV.U32 R106, RZ, RZ, RZ ;  /* 0x000000ffff6a7224 */ /* 0x000fe200078e00ff */
[----:B------:R-:W-:Y:S01]  /*6fc0*/  LOP3.LUT R47, R4, 0x400000, R47, 0xf8, !PT ;  /* 0x00400000042f7812 */ /* 0x000fe200078ef82f */
[----:B------:R-:W-:Y:S01]  /*6fd0*/  IMAD.MOV.U32 R111, RZ, RZ, RZ ;  /* 0x000000ffff6f7224 */ /* 0x000fe200078e00ff */
[----:B------:R-:W-:Y:S01]  /*6fe0*/  LOP3.LUT P0, RZ, R96, 0x80, RZ, 0xc0, !PT ;  /* 0x0000008060ff7812 */ /* 0x000fe2000780c0ff */
[----:B------:R-:W3:Y:S01]  /*6ff0*/  LDC R92, c[0x0][0xb20] ;  /* 0x0002c800ff5c7b82 */ /* 0x000ee20000000800 */
[----:B------:R-:W4:Y:S01]  /*7000*/  LDS R0, [UR49+0x420] ;  /* 0x00042031ff007984 */ /* 0x000f220008000800 */
[----:B------:R-:W-:Y:S01]  /*7010*/  LOP3.LUT R95, R95, R2, RZ, 0xfc, !PT ;  /* 0x000000025f5f7212 */ /* 0x000fe200078efcff */
[----:B------:R-:W-:Y:S01]  /*7020*/  IMAD.MOV.U32 R99, RZ, RZ, RZ ;  /* 0x000000ffff637224 */ /* 0x000fe200078e00ff */
[----:B------:R-:W-:Y:S01]  /*7030*/  P2R R2, PR, RZ, 0x1 ;  /* 0x00000001ff027803 */ /* 0x000fe20000000000 */
[----:B------:R-:W-:Y:S01]  /*7040*/  IMAD.U32 R107, RZ, RZ, UR4 ;  /* 0x00000004ff6b7e24 */ /* 0x000fe2000f8e00ff */
[----:B------:R-:W-:Y:S01]  /*7050*/  LOP3.LUT R108, R108, 0x60, RZ, 0xc0, !PT ;  /* 0x000000606c6c7812 */ /* 0x000fe200078ec0ff */
[----:B------:R-:W1:Y:S01]  /*7060*/  LDCU.64 UR52, c[0x0][0x348] ;  /* 0x00006900ff3477ac */ /* 0x000e620008000a00 */
[----:B------:R-:W1:Y:S01]  /*7070*/  LDC R41, c[0x0][0xb30] ;  /* 0x0002cc00ff297b82 */ /* 0x000e620000000800 */
[----:B------:R-:W1:Y:S01]  /*7080*/  LDCU.64 UR38, c[0x0][0x888] ;  /* 0x00011100ff2677ac */ /* 0x000e620008000a00 */
[----:B------:R-:W1:Y:S06]  /*7090*/  LDCU.64 UR44, c[0x0][0x890] ;  /* 0x00011200ff2c77ac */ /* 0x000e6c0008000a00 */
[----:B------:R-:W1:Y:S01]  /*70a0*/  LDC.64 R88, c[0x0][0xb10] ;  /* 0x0002c400ff587b82 */ /* 0x000e620000000a00 */
[----:B------:R-:W-:-:S07]  /*70b0*/  UIADD3 UR48, UPT, UPT, UR49, 0x500, URZ ;  /* 0x0000050031307890 */ /* 0x000fce000fffe0ff */
[----:B------:R-:W1:Y:S08]  /*70c0*/  LDC.64 R38, c[0x0][0xb18] ;  /* 0x0002c600ff267b82 */ /* 0x000e700000000a00 */
[----:B------:R-:W1:Y:S08]  /*70d0*/  LDC.64 R36, c[0x0][0xb28] ;  /* 0x0002ca00ff247b82 */ /* 0x000e700000000a00 */
[----:B------:R-:W1:Y:S01]  /*70e0*/  LDC.64 R86, c[0x0][0x8b0] ;  /* 0x00022c00ff567b82 */ /* 0x000e620000000a00 */
[----:B----4-:R-:W-:-:S07]  /*70f0*/  IMAD.IADD R47, R0, 0x1, R47 ;  /* 0x00000001002f7824 */ /* 0x010fce00078e022f */
[----:B------:R-:W4:Y:S08]  /*7100*/  LDC.64 R84, c[0x0][0x8a8] ;  /* 0x00022a00ff547b82 */ /* 0x000f300000000a00 */
[----:B--23--:R-:W1:Y:S02]  /*7110*/  LDC R94, c[0x0][0x374] ;  /* 0x0000dd00ff5e7b82 */ /* 0x00ce640000000800 */
.L_x_171:
[----:B------:R-:W-:Y:S02]  /*7120*/  LEA R0, R111, UR49, 0x3 ;  /* 0x000000316f007c11 */ /* 0x000fe4000f8e18ff */
[----:B------:R-:W-:Y:S02]  /*7130*/  SHF.L.U32 R3, R105, 0x1f, RZ ;  /* 0x0000001f69037819 */ /* 0x000fe400000006ff */
[----:B------:R-:W-:Y:S02]  /*7140*/  LEA R16, R111, UR49, 0x4 ;  /* 0x000000316f107c11 */ /* 0x000fe4000f8e20ff */
[----:B------:R-:W2:Y:S02]  /*7150*/  SYNCS.PHASECHK.TRANS64.TRYWAIT P0, [R0+URZ+0x370], R3 ;  /* 0x00037003000075a7 */ /* 0x000ea400080011ff */
[----:B-12---:R-:W-:Y:S05]  /*7160*/  @!P0 BRA `(.L_x_146) ;  /* 0x0000004400148947 */ /* 0x006fea0003800000 */
.L_x_306:
[----:B------:R-:W3:Y:S01]  /*7170*/  LDC.64 R12, c[0x0][0xb10] ;  /* 0x0002c400ff0c7b82 */ /* 0x000ee20000000a00 */
[----:B------:R-:W4:Y:S01]  /*7180*/  LDS.128 R16, [R16+0x400] ;  /* 0x0004000010107984 */ /* 0x000f220000000c00 */
[----:B-1----:R-:W-:Y:S01]  /*7190*/  ISETP.NE.AND P1, PT, R41, 0x1, PT ;  /* 0x000000012900780c */ /* 0x002fe20003f25270 */
[----:B--2---:R-:W-:Y:S01]  /*71a0*/  VIADD R0, R0, 0x380 ;  /* 0x0000038000007836 */ /* 0x004fe20000000000 */
[----:B------:R-:W-:Y:S04]  /*71b0*/  ISETP.GE.AND P0, PT, R40, 0x1, PT ;  /* 0x000000012800780c */ /* 0x000fe80003f06270 */
[----:B------:R-:W1:Y:S01]  /*71c0*/  LDC.64 R10, c[0x0][0xb18] ;  /* 0x0002c600ff0a7b82 */ /* 0x000e620000000a00 */
[----:B------:R-:W-:Y:S01]  /*71d0*/  PRMT R0, RZ, 0x654, R0 ;  /* 0x00000654ff007816 */ /* 0x000fe20000000000 */
[----:B------:R-:W-:Y:S01]  /*71e0*/  @!PT LDS RZ, [RZ] ;  /* 0x00000000fffff984 */ /* 0x000fe20000000800 */
[----:B------:R-:W-:Y:S01]  /*71f0*/  @!PT LDS RZ, [RZ] ;  /* 0x00000000fffff984 */ /* 0x000fe20000000800 */
[----:B------:R-:W-:Y:S01]  /*7200*/  @!PT LDS RZ, [RZ] ;  /* 0x00000000fffff984 */ /* 0x000fe20000000800 */
[----:B------:R-:W-:Y:S01]  /*7210*/  @!PT LDS RZ, [RZ] ;  /* 0x00000000fffff984 */ /* 0x000fe20000000800 */
[----:B------:R2:W-:Y:S06]  /*7220*/  MEMBAR.ALL.CTA ;  /* 0x0000000000007992 */ /* 0x0005ec0000008000 */
[----:B--2---:R-:W2:Y:S01]  /*7230*/  FENCE.VIEW.ASYNC.S ;  /* 0x00000000000073c6 */ /* 0x004ea20000000000 */
[----:B------:R-:W1:Y:S08]  /*7240*/  @!P1 LDC R14, c[0x0][0xb20] ;  /* 0x0002c800ff0e9b82 */ /* 0x000e700000000800 */
[----:B------:R-:W1:Y:S01]  /*7250*/  @!P1 LDC R9, c[0x0][0xb0c] ;  /* 0x0002c300ff099b82 */ /* 0x000e620000000800 */
[----:B--2---:R2:W-:Y:S01]  /*7260*/  SYNCS.ARRIVE.TRANS64.RED.A1T0 RZ, [R0+URZ], RZ ;  /* 0x000000ff00ff79a7 */ /* 0x0045e200081004ff */
[----:B----4-:R-:W-:Y:S04]  /*7270*/  LOP3.LUT P4, RZ, R18, 0x1, RZ, 0xc0, !PT ;  /* 0x0000000112ff7812 */ /* 0x010fe8000788c0ff */
[----:B------:R-:W-:Y:S09]  /*7280*/  P2R R109, PR, RZ, 0x10 ;  /* 0x00000010ff6d7803 */ /* 0x000ff20000000000 */
[----:B------:R-:W-:Y:S02]  /*7290*/  @P4 MOV R45, R16 ;  /* 0x00000010002d4202 */ /* 0x000fe40000000f00 */
[----:B------:R-:W-:Y:S01]  /*72a0*/  @P4 LOP3.LUT R43, R17, 0xffff, RZ, 0xc0, !PT ;  /* 0x0000ffff112b4812 */ /* 0x000fe200078ec0ff */
[----:B--23--:R-:W-:Y:S06]  /*72b0*/  @!P0 BRA `(.L_x_147) ;  /* 0x0000000000a48947 */ /* 0x00cfec0003800000 */
[----:B------:R-:W-:Y:S01]  /*72c0*/  IMAD.HI.U32 R23, R94, R39, RZ ;  /* 0x000000275e177227 */ /* 0x000fe200078e00ff */
[----:B------:R-:W-:Y:S02]  /*72d0*/  ISETP.NE.AND P0, PT, R38, 0x1, PT ;  /* 0x000000012600780c */ /* 0x000fe40003f05270 */
[----:B------:R-:W-:Y:S01]  /*72e0*/  ISETP.NE.AND P2, PT, R40, 0x1, PT ;  /* 0x000000012800780c */ /* 0x000fe20003f45270 */
[----:B------:R-:W-:Y:S01]  /*72f0*/  IMAD.HI.U32 R22, R93, R88, RZ ;  /* 0x000000585d167227 */ /* 0x000fe200078e00ff */
[----:B------:R-:W-:Y:S02]  /*7300*/  SHF.R.U32.HI R23, RZ, R92, R23 ;  /* 0x0000005cff177219 */ /* 0x000fe40000011617 */
[----:B------:R-:W-:Y:S01]  /*7310*/  ISETP.NE.AND P3, PT, R42, 0x1, PT ;  /* 0x000000012a00780c */ /* 0x000fe20003f65270 */
[----:B------:R-:W-:Y:S01]  /*7320*/  IMAD.HI.U32 R26, R45, R88, RZ ;  /* 0x000000582d1a7227 */ /* 0x000fe200078e00ff */
[----:B------:R-:W-:Y:S02]  /*7330*/  SHF.R.U32.HI R22, RZ, R89, R22 ;  /* 0x00000059ff167219 */ /* 0x000fe40000011616 */
[----:B------:R-:W-:Y:S01]  /*7340*/  SEL R3, R94, R23, !P0 ;  /* 0x000000175e037207 */ /* 0x000fe20004000000 */
[----:B------:R-:W-:Y:S01]  /*7350*/  IMAD.HI.U32 R23, R43, R39, RZ ;  /* 0x000000272b177227 */ /* 0x000fe200078e00ff */
[----:B------:R-:W-:Y:S02]  /*7360*/  SEL R7, R93, R22, !P3 ;  /* 0x000000165d077207 */ /* 0x000fe40005800000 */
[----:B------:R-:W-:Y:S01]  /*7370*/  SHF.R.U32.HI R26, RZ, R89, R26 ;  /* 0x00000059ff1a7219 */ /* 0x000fe2000001161a */
[-C--:B------:R-:W-:Y:S04]  /*7380*/  IMAD.HI.U32 R22, R3, R36.reuse, RZ ;  /* 0x0000002403167227 */ /* 0x080fe800078e00ff */
[----:B------:R-:W-:Y:S01]  /*7390*/  IMAD.HI.U32 R24, R7, R36, RZ ;  /* 0x0000002407187227 */ /* 0x000fe200078e00ff */
[-C--:B------:R-:W-:Y:S02]  /*73a0*/  @P2 SHF.R.U32.HI R3, RZ, R37.reuse, R22 ;  /* 0x00000025ff032219 */ /* 0x080fe40000011616 */
[----:B------:R-:W-:Y:S02]  /*73b0*/  SHF.R.U32.HI R22, RZ, R92, R23 ;  /* 0x0000005cff167219 */ /* 0x000fe40000011617 */
[----:B------:R-:W-:Y:S01]  /*73c0*/  @P2 SHF.R.U32.HI R7, RZ, R37, R24 ;  /* 0x00000025ff072219 */ /* 0x000fe20000011618 */
[C---:B------:R-:W-:Y:S01]  /*73d0*/  IMAD R2, R40.reuse, R3, RZ ;  /* 0x0000000328027224 */ /* 0x040fe200078e02ff */
[----:B------:R-:W-:Y:S02]  /*73e0*/  SEL R5, R43, R22, !P0 ;  /* 0x000000162b057207 */ /* 0x000fe40004000000 */
[----:B------:R-:W-:Y:S01]  /*73f0*/  SEL R3, R45, R26, !P3 ;  /* 0x0000001a2d037207 */ /* 0x000fe20005800000 */
[----:B------:R-:W-:Y:S01]  /*7400*/  IMAD R4, R40, R7, RZ ;  /* 0x0000000728047224 */ /* 0x000fe200078e02ff */
[C---:B------:R-:W-:Y:S01]  /*7410*/  ISETP.GE.AND P0, PT, R5.reuse, R2, PT ;  /* 0x000000020500720c */ /* 0x040fe20003f06270 */
[----:B------:R-:W-:Y:S03]  /*7420*/  IMAD.HI.U32 R6, R5, R36, RZ ;  /* 0x0000002405067227 */ /* 0x000fe600078e00ff */
[----:B------:R-:W-:Y:S01]  /*7430*/  ISETP.GE.OR P0, PT, R3, R4, P0 ;  /* 0x000000040300720c */ /* 0x000fe20000706670 */
[----:B------:R-:W-:Y:S01]  /*7440*/  IMAD.MOV R4, RZ, RZ, -R3 ;  /* 0x000000ffff047224 */ /* 0x000fe200078e0a03 */
[-C--:B------:R-:W-:Y:S03]  /*7450*/  SHF.R.U32.HI R6, RZ, R37.reuse, R6 ;  /* 0x00000025ff067219 */ /* 0x080fe60000011606 */
[----:B------:R-:W-:Y:S01]  /*7460*/  IMAD R45, R42, R4, R45 ;  /* 0x000000042a2d7224 */ /* 0x000fe200078e022d */
[----:B------:R-:W-:Y:S05]  /*7470*/  SEL R15, R5, R6, !P2 ;  /* 0x00000006050f7207 */ /* 0x000fea0005000000 */
[----:B------:R-:W-:Y:S02]  /*7480*/  IMAD.MOV R6, RZ, RZ, -R15 ;  /* 0x000000ffff067224 */ /* 0x000fe400078e0a0f */
[C---:B------:R-:W-:Y:S04]  /*7490*/  @!P0 IMAD.HI.U32 R2, R3.reuse, R36, RZ ;  /* 0x0000002403028227 */ /* 0x040fe800078e00ff */
[----:B------:R-:W-:Y:S01]  /*74a0*/  IMAD R6, R40, R6, R5 ;  /* 0x0000000628067224 */ /* 0x000fe200078e0205 */
[----:B------:R-:W-:Y:S04]  /*74b0*/  @!P0 SHF.R.U32.HI R2, RZ, R37, R2 ;  /* 0x00000025ff028219 */ /* 0x000fe80000011602 */
[----:B------:R-:W-:Y:S02]  /*74c0*/  @!P0 SEL R0, R3, R2, !P2 ;  /* 0x0000000203008207 */ /* 0x000fe40005000000 */
[----:B------:R-:W-:Y:S02]  /*74d0*/  IADD3 R2, PT, PT, -R5, RZ, RZ ;  /* 0x000000ff05027210 */ /* 0x000fe40007ffe1ff */
[----:B------:R-:W-:Y:S01]  /*74e0*/  @!P0 IADD3 R8, PT, PT, R15, -R0, RZ ;  /* 0x800000000f088210 */ /* 0x000fe20007ffe0ff */
[----:B------:R-:W-:Y:S02]  /*74f0*/  @!P0 IMAD R0, R7, R6, R0 ;  /* 0x0000000607008224 */ /* 0x000fe400078e0200 */
[----:B------:R-:W-:Y:S02]  /*7500*/  IMAD R43, R38, R2, R43 ;  /* 0x00000002262b7224 */ /* 0x000fe400078e022b */
[----:B------:R-:W-:Y:S02]  /*7510*/  @!P0 IMAD R5, R8, R40, R3 ;  /* 0x0000002808058224 */ /* 0x000fe400078e0203 */
[----:B------:R-:W-:Y:S04]  /*7520*/  @!P0 IMAD.MOV.U32 R3, RZ, RZ, R0 ;  /* 0x000000ffff038224 */ /* 0x000fe800078e0000 */
[----:B------:R-:W-:Y:S02]  /*7530*/  IMAD R45, R3, R42, R45 ;  /* 0x0000002a032d7224 */ /* 0x000fe400078e022d */
[----:B------:R-:W-:Y:S07]  /*7540*/  IMAD R43, R5, R38, R43 ;  /* 0x00000026052b7224 */ /* 0x000fee00078e022b */
.L_x_147:
[----:B-1----:R-:W-:Y:S01]  /*7550*/  @!P1 ISETP.NE.AND P0, PT, R10, 0x1, PT ;  /* 0x000000010a00980c */ /* 0x002fe20003f05270 */
[----:B------:R-:W-:Y:S01]  /*7560*/  @!P1 IMAD.HI.U32 R0, R45, R12, RZ ;  /* 0x0000000c2d009227 */ /* 0x000fe200078e00ff */
[----:B------:R-:W-:Y:S01]  /*7570*/  @!P1 ISETP.NE.AND P2, PT, R9, 0x1, PT ;  /* 0x000000010900980c */ /* 0x000fe20003f45270 */
[----:B------:R-:W-:Y:S01]  /*7580*/  ULOP3.LUT UP0, URZ, UR48, 0x90, URZ, 0xc0, !UPT ;  /* 0x0000009030ff7892 */ /* 0x000fe2000f80c0ff */
[----:B------:R-:W-:Y:S01]  /*7590*/  R2UR UR42, R21 ;  /* 0x00000000152a72ca */ /* 0x000fe200000e0000 */
[----:B------:R-:W-:Y:S01]  /*75a0*/  @!P1 IMAD.HI.U32 R3, R43, R11, RZ ;  /* 0x0000000b2b039227 */ /* 0x000fe200078e00ff */
[----:B------:R-:W-:Y:S02]  /*75b0*/  @!P1 SHF.R.U32.HI R0, RZ, R13, R0 ;  /* 0x0000000dff009219 */ /* 0x000fe40000011600 */
[----:B------:R-:W-:Y:S01]  /*75c0*/  R2UR UR41, R20 ;  /* 0x00000000142972ca */ /* 0x000fe200000e0000 */
[----:B------:R-:W-:Y:S01]  /*75d0*/  VIADD R111, R111, 0x1 ;  /* 0x000000016f6f7836 */ /* 0x000fe20000000000 */
[----:B------:R-:W-:Y:S02]  /*75e0*/  @!P1 SHF.R.U32.HI R2, RZ, R14, R3 ;  /* 0x0000000eff029219 */ /* 0x000fe40000011603 */
[----:B------:R-:W-:Y:S02]  /*75f0*/  @!P1 SEL R3, R45, R0, !P2 ;  /* 0x000000002d039207 */ /* 0x000fe40005000000 */
[----:B------:R-:W-:Y:S02]  /*7600*/  @!P1 SEL R2, R43, R2, !P0 ;  /* 0x000000022b029207 */ /* 0x000fe40004000000 */
[----:B------:R-:W-:Y:S01]  /*7610*/  @P4 SHF.R.U32.HI R98, RZ, 0x10, R17 ;  /* 0x00000010ff624819 */ /* 0x000fe20000011611 */
[----:B------:R-:W-:Y:S02]  /*7620*/  USHF.L.U32 UR42, UR42, 0x6, URZ ;  /* 0x000000062a2a7899 */ /* 0x000fe400080006ff */
[----:B------:R-:W-:Y:S02]  /*7630*/  @!P1 IMAD.IADD R0, R2, 0x1, -R3 ;  /* 0x0000000102009824 */ /* 0x000fe400078e0a03 */
[----:B------:R-:W-:Y:S01]  /*7640*/  @!P1 IMAD.IADD R2, R3, 0x1, -R2 ;  /* 0x0000000103029824 */ /* 0x000fe200078e0a02 */
[----:B------:R-:W-:Y:S01]  /*7650*/  USHF.L.U32 UR41, UR41, 0x7, URZ ;  /* 0x0000000729297899 */ /* 0x000fe200080006ff */
[----:B------:R-:W-:Y:S02]  /*7660*/  @!P1 IMAD R45, R0, R9, R45 ;  /* 0x00000009002d9224 */ /* 0x000fe400078e022d */
[----:B------:R-:W-:Y:S01]  /*7670*/  @!P1 IMAD R43, R2, R10, R43 ;  /* 0x0000000a022b9224 */ /* 0x000fe200078e022b */
[----:B------:R-:W-:Y:S08]  /*7680*/  BRA.U !UP0, `(.L_x_148) ;  /* 0x0000000108407547 */ /* 0x000ff0000b800000 */
[----:B------:R-:W1:Y:S01]  /*7690*/  LDCU.64 UR8, c[0x4][0x80] ;  /* 0x01001000ff0877ac */ /* 0x000e620008000a00 */
[----:B------:R-:W-:Y:S01]  /*76a0*/  MOV R3, 0x0 ;  /* 0x0000000000037802 */ /* 0x000fe20000000f00 */
[----:B------:R-:W-:Y:S02]  /*76b0*/  HFMA2 R12, -RZ, RZ, 0, 5.9604644775390625e-08 ;  /* 0x00000001ff0c7431 */ /* 0x000fe400000001ff */
[----:B------:R-:W-:Y:S02]  /*76c0*/  IMAD.MOV.U32 R8, RZ, RZ, 0x70 ;  /* 0x00000070ff087424 */ /* 0x000fe400078e00ff */
[----:B------:R-:W-:Y:S01]  /*76d0*/  IMAD.MOV.U32 R13, RZ, RZ, RZ ;  /* 0x000000ffff0d7224 */ /* 0x000fe200078e00ff */
[----:B------:R-:W2:Y:S01]  /*76e0*/  LDCU.64 UR6, c[0x4][0x88] ;  /* 0x01001100ff0677ac */ /* 0x000ea20008000a00 */
[----:B------:R-:W3:Y:S01]  /*76f0*/  LDC.64 R2, c[0x4][R3] ;  /* 0x0100000003027b82 */ /* 0x000ee20000000a00 */
[----:B------:R-:W4:Y:S01]  /*7700*/  LDCU.64 UR4, c[0x4][0x8] ;  /* 0x01000100ff0477ac */ /* 0x000f220008000a00 */
[----:B-1----:R-:W-:Y:S01]  /*7710*/  MOV R5, UR9 ;  /* 0x0000000900057c02 */ /* 0x002fe20008000f00 */
[----:B------:R-:W-:Y:S01]  /*7720*/  IMAD.U32 R4, RZ, RZ, UR8 ;  /* 0x00000008ff047e24 */ /* 0x000fe2000f8e00ff */
[----:B--2---:R-:W-:Y:S01]  /*7730*/  MOV R7, UR7 ;  /* 0x0000000700077c02 */ /* 0x004fe20008000f00 */
[----:B------:R-:W-:Y:S01]  /*7740*/  IMAD.U32 R6, RZ, RZ, UR6 ;  /* 0x00000006ff067e24 */ /* 0x000fe2000f8e00ff */
[----:B----4-:R-:W-:Y:S01]  /*7750*/  MOV R11, UR5 ;  /* 0x00000005000b7c02 */ /* 0x010fe20008000f00 */
[----:B------:R-:W-:Y:S02]  /*7760*/  IMAD.U32 R10, RZ, RZ, UR4 ;  /* 0x00000004ff0a7e24 */ /* 0x000fe4000f8e00ff */
[----:B------:R-:W-:Y:S07]  /*7770*/  LEPC R20, `(.L_x_148) ;  /* 0x000000001014794e */ /* 0x000fee0000000000 */
[----:B---3-5:R-:W-:Y:S05]  /*7780*/  CALL.ABS.NOINC R2 ;  /* 0x0000000002007343 */ /* 0x028fea0003c00000 */
.L_x_148:
[----:B------:R-:W-:Y:S01]  /*7790*/  LOP3.LUT P0, RZ, R107, 0x90, RZ, 0xc0, !PT ;  /* 0x000000906bff7812 */ /* 0x000fe2000780c0ff */
[----:B------:R-:W-:Y:S11]  /*77a0*/  BSSY.RECONVERGENT B6, `(.L_x_149) ;  /* 0x0000013000067945 */ /* 0x000ff60003800200 */
[----:B------:R-:W-:Y:S01]  /*77b0*/  @!UPT UIADD3 URZ, UPT, UPT, URZ, URZ, URZ ;  /* 0x000000fffffff290 */ /* 0x000fe2000fffe0ff */
[----:B------:R-:W-:Y:S05]  /*77c0*/  @!P0 BRA `(.L_x_150) ;  /* 0x0000000000408947 */ /* 0x000fea0003800000 */
        /* <DEDUP_REMOVED lines=16> */
.L_x_150:
[----:B------:R-:W-:Y:S05]  /*78d0*/  BSYNC.RECONVERGENT B6 ;  /* 0x0000000000067941 */ /* 0x000fea0003800200 */
.L_x_149:
[----:B------:R-:W-:Y:S01]  /*78e0*/  ISETP.NE.U32.AND P4, PT, R86, RZ, PT ;  /* 0x000000ff5600720c */ /* 0x000fe20003f85070 */
[----:B------:R-:W-:Y:S01]  /*78f0*/  UISETP.NE.AND UP2, UPT, UR50, URZ, UPT ;  /* 0x000000ff3200728c */ /* 0x000fe2000bf45270 */
[----:B------:R-:W-:Y:S01]  /*7900*/  ISETP.NE.U32.AND P3, PT, RZ, UR38, PT ;  /* 0x00000026ff007c0c */ /* 0x000fe2000bf65070 */
[----:B------:R-:W-:Y:S01]  /*7910*/  UISETP.NE.U32.AND UP1, UPT, UR44, URZ, UPT ;  /* 0x000000ff2c00728c */ /* 0x000fe2000bf25070 */
[----:B------:R-:W-:Y:S01]  /*7920*/  ISETP.NE.AND.EX P4, PT, R87, RZ, PT, P4 ;  /* 0x000000ff5700720c */ /* 0x000fe20003f85340 */
[----:B------:R-:W-:Y:S01]  /*7930*/  UPLOP3.LUT UP0, UPT, UPT, UPT, UPT, 0x40, 0x4 ;  /* 0x000000000004789c */ /* 0x000fe20003f0e870 */
[----:B------:R-:W-:Y:S01]  /*7940*/  ISETP.NE.AND.EX P3, PT, RZ, UR39, PT, P3 ;  /* 0x00000027ff007c0c */ /* 0x000fe2000bf65330 */
[----:B------:R-:W-:Y:S01]  /*7950*/  UISETP.NE.AND.EX UP1, UPT, UR45, URZ, UPT, UP1 ;  /* 0x000000ff2d00728c */ /* 0x000fe2000bf25310 */
[----:B------:R-:W-:Y:S04]  /*7960*/  PLOP3.LUT P1, PT, PT, PT, UP2, 0x80, 0x8 ;  /* 0x000000000008781c */ /* 0x000fe80003f2f028 */
[----:B------:R-:W-:Y:S06]  /*7970*/  @UP2 UPLOP3.LUT UP0, UPT, UPT, UPT, UP1, 0x80, 0x8 ;  /* 0x000000000008289c */ /* 0x000fec0003f0f010 */
[----:B------:R-:W-:Y:S01]  /*7980*/  PLOP3.LUT P0, PT, PT, PT, UP0, 0x80, 0x8 ;  /* 0x000000000008781c */ /* 0x000fe20003f0f008 */
[----:B------:R-:W-:Y:S01]  /*7990*/  @!UPT UIADD3 URZ, UPT, UPT, URZ, URZ, URZ ;  /* 0x000000fffffff290 */ /* 0x000fe2000fffe0ff */
[----:B------:R-:W-:Y:S11]  /*79a0*/  BRA.U !UP1, `(.L_x_151) ;  /* 0x0000000109387547 */ /* 0x000ff6000b800000 */
[----:B------:R-:W-:Y:S01]  /*79b0*/  UISETP.NE.U32.AND UP0, UPT, UR38, URZ, UPT ;  /* 0x000000ff2600728c */ /* 0x000fe2000bf05070 */
[----:B------:R-:W-:Y:S02]  /*79c0*/  HFMA2 R0, -RZ, RZ, 0, 5.9604644775390625e-08 ;  /* 0x00000001ff007431 */ /* 0x000fe400000001ff */
[----:B------:R-:W-:Y:S01]  /*79d0*/  IMAD.MOV.U32 R91, RZ, RZ, 0x1 ;  /* 0x00000001ff5b7424 */ /* 0x000fe200078e00ff */
[----:B------:R-:W-:Y:S06]  /*79e0*/  UISETP.NE.AND.EX UP0, UPT, UR39, URZ, UPT, UP0 ;  /* 0x000000ff2700728c */ /* 0x000fec000bf05300 */
[----:B------:R-:W-:Y:S05]  /*79f0*/  PLOP3.LUT P2, PT, PT, PT, UP0, 0x80, 0x8 ;  /* 0x000000000008781c */ /* 0x000fea0003f4f008 */
[----:B------:R-:W1:Y:S01]  /*7a00*/  @UP0 LDCU.64 UR6, c[0x0][0x888] ;  /* 0x00011100ff0607ac */ /* 0x000e620008000a00 */
[----:B------:R-:W-:Y:S07]  /*7a10*/  @UP0 UIMAD UR4, UR36, UR44, URZ ;  /* 0x0000002c240402a4 */ /* 0x000fee000f8e02ff */
[----:B------:R-:W-:Y:S01]  /*7a20*/  @!P2 PRMT R91, R0, 0x7610, R91 ;  /* 0x00007610005ba816 */ /* 0x000fe2000000005b */
[----:B-1----:R-:W-:Y:S03]  /*7a30*/  @UP0 UIMAD.WIDE UR6, UR4, 0x4, UR6 ;  /* 0x00000004040608a5 */ /* 0x002fe6000f8e0206 */
[----:B------:R-:W1:Y:S03]  /*7a40*/  @!UP0 LDCU UR4, c[0x0][0x880] ;  /* 0x00011000ff0487ac */ /* 0x000e660008000800 */
[----:B------:R-:W-:Y:S01]  /*7a50*/  IMAD.U32 R2, RZ, RZ, UR6 ;  /* 0x00000006ff027e24 */ /* 0x000fe2000f8e00ff */
[----:B------:R-:W-:Y:S05]  /*7a60*/  MOV R3, UR7 ;  /* 0x0000000700037c02 */ /* 0x000fea0008000f00 */
[----:B-----5:R2:W5:Y:S02]  /*7a70*/  @P2 LDG.E R50, desc[UR46][R2.64] ;  /* 0x0000002e02322981 */ /* 0x020564000c1e1900 */
[----:B-12---:R-:W-:Y:S02]  /*7a80*/  @!P2 IMAD.U32 R50, RZ, RZ, UR4 ;  /* 0x00000004ff32ae24 */ /* 0x006fe4000f8e00ff */
.L_x_151:
[----:B------:R-:W-:Y:S05]  /*7a90*/  @!P4 BRA `(.L_x_152) ;  /* 0x000000000020c947 */ /* 0x000fea0003800000 */
[----:B------:R-:W-:Y:S04]  /*7aa0*/  ISETP.NE.U32.AND P2, PT, R84, RZ, PT ;  /* 0x000000ff5400720c */ /* 0x000fe80003f45070 */
[----:B------:R-:W-:Y:S11]  /*7ab0*/  ISETP.NE.AND.EX P2, PT, R85, RZ, PT, P2 ;  /* 0x000000ff5500720c */ /* 0x000ff60003f45320 */
[----:B------:R-:W-:Y:S02]  /*7ac0*/  @!UPT UIADD3 URZ, UPT, UPT, URZ, URZ, URZ ;  /* 0x000000fffffff290 */ /* 0x000fe4000fffe0ff */
[----:B------:R-:W1:Y:S01]  /*7ad0*/  @P2 LDC.64 R2, c[0x0][0x8a8] ;  /* 0x00022a00ff022b82 */ /* 0x000e620000000a00 */
[----:B------:R-:W-:Y:S04]  /*7ae0*/  @P2 IMAD R0, R86, UR36, RZ ;  /* 0x0000002456002c24 */ /* 0x000fe8000f8e02ff */
[----:B-1----:R-:W-:Y:S05]  /*7af0*/  @P2 IMAD.WIDE R2, R0, 0x4, R2 ;  /* 0x0000000400022825 */ /* 0x002fea00078e0202 */
[----:B-----5:R1:W5:Y:S02]  /*7b00*/  @P2 LDG.E R46, desc[UR46][R2.64] ;  /* 0x0000002e022e2981 */ /* 0x020364000c1e1900 */
[----:B-1----:R-:W2:Y:S02]  /*7b10*/  @!P2 LDC R46, c[0x0][0x8a0] ;  /* 0x00022800ff2eab82 */ /* 0x002ea40000000800 */
.L_x_152:
[----:B-----5:R-:W-:Y:S01]  /*7b20*/  ISETP.NE.AND P2, PT, R50, RZ, PT ;  /* 0x000000ff3200720c */ /* 0x020fe20003f45270 */
[----:B------:R-:W-:Y:S01]  /*7b30*/  BSSY B1, `(.L_x_153) ;  /* 0x0000040000017945 */ /* 0x000fe20003800000 */
[----:B------:R-:W-:Y:S01]  /*7b40*/  SEL R7, RZ, 0xffffffff, P3 ;  /* 0xffffffffff077807 */ /* 0x000fe20001800000 */
[----:B------:R-:W-:Y:S01]  /*7b50*/  IMAD.MOV.U32 R55, RZ, RZ, 0x1 ;  /* 0x00000001ff377424 */ /* 0x000fe200078e00ff */
[----:B------:R-:W-:Y:S01]  /*7b60*/  LOP3.LUT P3, RZ, R91, 0xff, RZ, 0xc0, !PT ;  /* 0x000000ff5bff7812 */ /* 0x000fe2000786c0ff */
[----:B------:R-:W-:Y:S01]  /*7b70*/  IMAD R48, R44, 0x40, R47 ;  /* 0x000000402c307824 */ /* 0x000fe200078e022f */
[----:B------:R-:W-:Y:S02]  /*7b80*/  @P1 SEL R0, RZ, 0xffffffff, P2 ;  /* 0xffffffffff001807 */ /* 0x000fe40001000000 */
[----:B------:R-:W-:Y:S02]  /*7b90*/  CS2R R62, SRZ ;  /* 0x00000000003e7805 */ /* 0x000fe4000001ff00 */
[----:B------:R-:W-:Y:S02]  /*7ba0*/  LEA R3, R104, UR49, 0x3 ;  /* 0x0000003168037c11 */ /* 0x000fe4000f8e18ff */
[----:B------:R-:W-:Y:S02]  /*7bb0*/  CS2R R60, SRZ ;  /* 0x00000000003c7805 */ /* 0x000fe4000001ff00 */
[----:B------:R-:W-:Y:S02]  /*7bc0*/  @P0 SEL R0, R7, R0, !P3 ;  /* 0x0000000007000207 */ /* 0x000fe40005800000 */
[----:B------:R-:W-:Y:S02]  /*7bd0*/  CS2R R58, SRZ ;  /* 0x00000000003a7805 */ /* 0x000fe4000001ff00 */
[----:B------:R-:W-:Y:S02]  /*7be0*/  LEA R110, R44, UR49, 0x3 ;  /* 0x000000312c6e7c11 */ /* 0x000fe4000f8e18ff */
[----:B------:R-:W-:Y:S02]  /*7bf0*/  CS2R R56, SRZ ;  /* 0x0000000000387805 */ /* 0x000fe4000001ff00 */
[----:B------:R-:W-:Y:S02]  /*7c00*/  @P1 LOP3.LUT R0, R0, 0x1, RZ, 0xc0, !PT ;  /* 0x0000000100001812 */ /* 0x000fe400078ec0ff */
[----:B------:R-:W-:Y:S02]  /*7c10*/  SHF.L.U32 R5, R106, 0x1f, RZ ;  /* 0x0000001f6a057819 */ /* 0x000fe400000006ff */
[----:B------:R-:W-:Y:S02]  /*7c20*/  ISETP.NE.U32.OR P5, PT, R0, 0x1, !P1 ;  /* 0x000000010000780c */ /* 0x000fe40004fa5470 */
[----:B------:R-:W-:Y:S02]  /*7c30*/  SEL R0, RZ, 0xffffffff, P2 ;  /* 0xffffffffff007807 */ /* 0x000fe40001000000 */
[----:B------:R-:W-:Y:S02]  /*7c40*/  PLOP3.LUT P2, PT, PT, PT, UP1, 0x80, 0x8 ;  /* 0x000000000008781c */ /* 0x000fe40003f4f018 */
[----:B------:R-:W-:Y:S07]  /*7c50*/  P2R R64, PR, RZ, 0x20 ;  /* 0x00000020ff407803 */ /* 0x000fee0000000000 */
[----:B------:R-:W-:Y:S04]  /*7c60*/  @P5 SHF.L.U32 R2, R99, 0x1f, RZ ;  /* 0x0000001f63025819 */ /* 0x000fe800000006ff */
[----:B------:R-:W1:Y:S01]  /*7c70*/  @P5 SYNCS.PHASECHK.TRANS64.TRYWAIT P1, [R3+URZ+0x340], R2 ;  /* 0x00034002030055a7 */ /* 0x000e6200080211ff */
[----:B------:R-:W-:Y:S04]  /*7c80*/  @P2 SEL R0, R7, R0, !P3 ;  /* 0x0000000007002207 */ /* 0x000fe80005800000 */
[----:B------:R-:W-:Y:S04]  /*7c90*/  LOP3.LUT R0, R0, 0x1, RZ, 0xc0, !PT ;  /* 0x0000000100007812 */ /* 0x000fe800078ec0ff */
[----:B------:R-:W-:Y:S04]  /*7ca0*/  ISETP.NE.U32.AND P4, PT, R0, 0x1, PT ;  /* 0x000000010000780c */ /* 0x000fe80003f85070 */
[----:B------:R-:W-:Y:S01]  /*7cb0*/  P2R R72, PR, RZ, 0x10 ;  /* 0x00000010ff487803 */ /* 0x000fe20000000000 */
[----:B------:R3:W4:Y:S01]  /*7cc0*/  SYNCS.PHASECHK.TRANS64.TRYWAIT P0, [R110+URZ+0x390], R5 ;  /* 0x000390056e0075a7 */ /* 0x00072200080011ff */
[----:B-1----:R-:W-:Y:S01]  /*7cd0*/  @P5 SEL R55, RZ, 0x1, !P1 ;  /* 0x00000001ff375807 */ /* 0x002fe20004800000 */
[----:B---3--:R-:W-:Y:S06]  /*7ce0*/  @!P5 BRA `(.L_x_154) ;  /* 0x000000000090d947 */ /* 0x008fec0003800000 */
[----:B------:R-:W-:Y:S01]  /*7cf0*/  @P4 IMAD R4, R104, 0x1000, R95 ;  /* 0x0000100068044824 */ /* 0x000fe200078e025f */
[----:B------:R-:W-:Y:S01]  /*7d00*/  LOP3.LUT P5, RZ, R96, 0x80, RZ, 0xc0, !PT ;  /* 0x0000008060ff7812 */ /* 0x000fe200078ac0ff */
[----:B------:R-:W-:Y:S01]  /*7d10*/  BSSY B0, `(.L_x_155) ;  /* 0x000000f000007945 */ /* 0x000fe20003800000 */
[----:B------:R-:W-:Y:S01]  /*7d20*/  ISETP.NE.AND P2, PT, R55, RZ, PT ;  /* 0x000000ff3700720c */ /* 0x000fe20003f45270 */
[----:B------:R-:W-:Y:S01]  /*7d30*/  @P4 VIADD R0, R4, UR49 ;  /* 0x0000003104004c36 */ /* 0x000fe20008000000 */
[----:B------:R-:W-:Y:S02]  /*7d40*/  PLOP3.LUT P1, PT, PT, PT, PT, 0x8, 0x80 ;  /* 0x000000000080781c */ /* 0x000fe40003f2e170 */
[----:B------:R-:W-:Y:S02]  /*7d50*/  CS2R R58, SRZ ;  /* 0x00000000003a7805 */ /* 0x000fe4000001ff00 */
[----:B------:R-:W-:Y:S01]  /*7d60*/  @P4 PLOP3.LUT P1, PT, P5, PT, PT, 0x80, 0x8 ;  /* 0x000000000008481c */ /* 0x000fe20002f2f070 */
[C---:B------:R-:W-:Y:S01]  /*7d70*/  @P4 VIADD R2, R0.reuse, 0x10 ;  /* 0x0000001000024836 */ /* 0x040fe20000000000 */
[----:B------:R-:W-:Y:S02]  /*7d80*/  CS2R R56, SRZ ;  /* 0x0000000000387805 */ /* 0x000fe4000001ff00 */
[----:B------:R-:W-:Y:S02]  /*7d90*/  CS2R R62, SRZ ;  /* 0x00000000003e7805 */ /* 0x000fe4000001ff00 */
[----:B------:R-:W-:Y:S07]  /*7da0*/  CS2R R60, SRZ ;  /* 0x00000000003c7805 */ /* 0x000fee000001ff00 */
[----:B------:R-:W-:Y:S01]  /*7db0*/  @P1 VIADD R2, R0, 0xfffffff0 ;  /* 0xfffffff000021836 */ /* 0x000fe20000000000 */
[----:B------:R-:W-:Y:S06]  /*7dc0*/  @P2 BRA `(.L_x_156) ;  /* 0x00000000000c2947 */ /* 0x000fec0003800000 */
[----:B------:R-:W-:Y:S04]  /*7dd0*/  SHF.L.U32 R0, R99, 0x1f, RZ ;  /* 0x0000001f63007819 */ /* 0x000fe800000006ff */
[----:B------:R-:W1:Y:S02]  /*7de0*/  SYNCS.PHASECHK.TRANS64.TRYWAIT P1, [R3+URZ+0x340], R0 ;  /* 0x00034000030075a7 */ /* 0x000e6400080211ff */
[----:B-1----:R-:W-:Y:S05]  /*7df0*/  @!P1 BRA `(.L_x_157) ;  /* 0x0000003800049947 */ /* 0x002fea0003800000 */
.L_x_156:
[----:B------:R-:W-:Y:S05]  /*7e00*/  BSYNC B0 ;  /* 0x0000000000007941 */ /* 0x000fea0003800000 */
.L_x_155:
[----:B------:R-:W-:Y:S01]  /*7e10*/  ISETP.NE.AND P1, PT, R72, RZ, PT ;  /* 0x000000ff4800720c */ /* 0x000fe20003f25270 */
[----:B-1----:R-:W-:Y:S02]  /*7e20*/  VIADD R3, R3, 0x350 ;  /* 0x0000035003037836 */ /* 0x002fe40000000000 */
[----:B------:R-:W-:Y:S02]  /*7e30*/  IMAD.U32 R0, RZ, RZ, UR37 ;  /* 0x00000025ff007e24 */ /* 0x000fe4000f8e00ff */
[----:B------:R-:W-:Y:S03]  /*7e40*/  VIADD R104, R104, 0x1 ;  /* 0x0000000168687836 */ /* 0x000fe60000000000 */
[----:B------:R-:W-:Y:S05]  /*7e50*/  PRMT R0, R0, 0x654, R3 ;  /* 0x0000065400007816 */ /* 0x000fea0000000003 */
[----:B------:R1:W3:Y:S04]  /*7e60*/  @P1 LDS.128 R56, [R4+UR49+0x500] ;  /* 0x0005003104381984 */ /* 0x0002e80008000c00 */
[----:B------:R1:W1:Y:S01]  /*7e70*/  @P1 LDS.128 R60, [R2+0x500] ;  /* 0x00050000023c1984 */ /* 0x0002620000000c00 */
[C---:B------:R-:W-:Y:S01]  /*7e80*/  ISETP.NE.AND P1, PT, R104.reuse, 0x2, PT ;  /* 0x000000026800780c */ /* 0x040fe20003f25270 */
[----:B------:R-:W-:Y:S01]  /*7e90*/  @!PT LDS RZ, [RZ] ;  /* 0x00000000fffff984 */ /* 0x000fe20000000800 */
[----:B------:R-:W-:Y:S01]  /*7ea0*/  @!PT LDS RZ, [RZ] ;  /* 0x00000000fffff984 */ /* 0x000fe20000000800 */
[----:B------:R-:W-:Y:S01]  /*7eb0*/  @!PT LDS RZ, [RZ] ;  /* 0x00000000fffff984 */ /* 0x000fe20000000800 */
[----:B------:R-:W-:Y:S01]  /*7ec0*/  @!PT LDS RZ, [RZ] ;  /* 0x00000000fffff984 */ /* 0x000fe20000000800 */
[----:B------:R5:W-:Y:S06]  /*7ed0*/  MEMBAR.ALL.CTA ;  /* 0x0000000000007992 */ /* 0x000bec0000008000 */
[----:B-----5:R-:W5:Y:S01]  /*7ee0*/  FENCE.VIEW.ASYNC.S ;  /* 0x00000000000073c6 */ /* 0x020f620000000000 */
[----:B------:R-:W-:Y:S01]  /*7ef0*/  SEL R104, R104, RZ, P1 ;  /* 0x000000ff68687207 */ /* 0x000fe20000800000 */
[----:B-----5:R5:W-:Y:S02]  /*7f00*/  SYNCS.ARRIVE.TRANS64.RED.A1T0 RZ, [R0+URZ], RZ ;  /* 0x000000ff00ff79a7 */ /* 0x020be400081004ff */
[----:B-----5:R-:W-:Y:S04]  /*7f10*/  SEL R0, RZ, 0x1, P1 ;  /* 0x00000001ff007807 */ /* 0x020fe80000800000 */
[----:B---3--:R-:W-:Y:S02]  /*7f20*/  LOP3.LUT R99, R99, R0, RZ, 0x3c, !PT ;  /* 0x0000000063637212 */ /* 0x008fe400078e3cff */
.L_x_154:
[----:B------:R-:W-:Y:S05]  /*7f30*/  BSYNC B1 ;  /* 0x0000000000017941 */ /* 0x000fea0003800000 */
.L_x_153:
[----:B------:R-:W-:Y:S04]  /*7f40*/  SHF.R.U32.HI R0, RZ, 0x15, R48 ;  /* 0x00000015ff007819 */ /* 0x000fe80000011630 */
[----:B------:R-:W-:Y:S01]  /*7f50*/  LOP3.LUT P1, RZ, R0, 0x3, R97, 0x48, !PT ;  /* 0x0000000300ff7812 */ /* 0x000fe20007824861 */
[----:B------:R-:W-:Y:S01]  /*7f60*/  @!UPT UIADD3 URZ, UPT, UPT, URZ, URZ, URZ ;  /* 0x000000fffffff290 */ /* 0x000fe2000fffe0ff */
[----:B----4-:R-:W-:Y:S11]  /*7f70*/  @P0 BRA `(.L_x_158) ;  /* 0x0000000000080947 */ /* 0x010ff60003800000 */
[----:B------:R-:W3:Y:S02]  /*7f80*/  SYNCS.PHASECHK.TRANS64.TRYWAIT P0, [R110+URZ+0x390], R5 ;  /* 0x000390056e0075a7 */ /* 0x000ee400080011ff */
[----:B---3--:R-:W-:Y:S05]  /*7f90*/  @!P0 BRA `(.L_x_159) ;  /* 0x0000003400b08947 */ /* 0x008fea0003800000 */
.L_x_158:
[----:B------:R-:W-:Y:S05]  /*7fa0*/  @!P1 BRA `(.L_x_160) ;  /* 0x0000000000409947 */ /* 0x000fea0003800000 */
[----:B------:R-:W3:Y:S01]  /*7fb0*/  LDCU.64 UR8, c[0x4][0x70] ;  /* 0x01000e00ff0877ac */ /* 0x000ee20008000a00 */
[----:B------:R-:W-:Y:S01]  /*7fc0*/  MOV R3, 0x0 ;  /* 0x0000000000037802 */ /* 0x000fe20000000f00 */
[----:B------:R-:W-:Y:S02]  /*7fd0*/  HFMA2 R12, -RZ, RZ, 0, 5.9604644775390625e-08 ;  /* 0x00000001ff0c7431 */ /* 0x000fe400000001ff */
[----:B------:R-:W-:Y:S02]  /*7fe0*/  IMAD.MOV.U32 R8, RZ, RZ, 0x192 ;  /* 0x00000192ff087424 */ /* 0x000fe400078e00ff */
[----:B------:R-:W-:Y:S01]  /*7ff0*/  IMAD.MOV.U32 R13, RZ, RZ, RZ ;  /* 0x000000ffff0d7224 */ /* 0x000fe200078e00ff */
[----:B------:R-:W4:Y:S01]  /*8000*/  LDCU.64 UR6, c[0x4][0x78] ;  /* 0x01000f00ff0677ac */ /* 0x000f220008000a00 */
[----:B-1----:R-:W1:Y:S01]  /*8010*/  LDC.64 R2, c[0x4][R3] ;  /* 0x0100000003027b82 */ /* 0x002e620000000a00 */
[----:B------:R-:W5:Y:S01]  /*8020*/  LDCU.64 UR4, c[0x4][0x10] ;  /* 0x01000200ff0477ac */ /* 0x000f620008000a00 */
[----:B---3--:R-:W-:Y:S01]  /*8030*/  MOV R5, UR9 ;  /* 0x0000000900057c02 */ /* 0x008fe20008000f00 */
[----:B------:R-:W-:Y:S01]  /*8040*/  IMAD.U32 R4, RZ, RZ, UR8 ;  /* 0x00000008ff047e24 */ /* 0x000fe2000f8e00ff */
[----:B----4-:R-:W-:Y:S01]  /*8050*/  MOV R7, UR7 ;  /* 0x0000000700077c02 */ /* 0x010fe20008000f00 */
[----:B------:R-:W-:Y:S01]  /*8060*/  IMAD.U32 R6, RZ, RZ, UR6 ;  /* 0x00000006ff067e24 */ /* 0x000fe2000f8e00ff */
[----:B-----5:R-:W-:Y:S01]  /*8070*/  MOV R11, UR5 ;  /* 0x00000005000b7c02 */ /* 0x020fe20008000f00 */
[----:B------:R-:W-:Y:S02]  /*8080*/  IMAD.U32 R10, RZ, RZ, UR4 ;  /* 0x00000004ff0a7e24 */ /* 0x000fe4000f8e00ff */
[----:B------:R-:W-:Y:S07]  /*8090*/  LEPC R20, `(.L_x_160) ;  /* 0x000000001014794e */ /* 0x000fee0000000000 */
[----:B-12---:R-:W-:Y:S05]  /*80a0*/  CALL.ABS.NOINC R2 ;  /* 0x0000000002007343 */ /* 0x006fea0003c00000 */
.L_x_160:
[----:B------:R-:W-:Y:S05]  /*80b0*/  WARPSYNC.ALL ;  /* 0x0000000000007948 */ /* 0x000fea0003800000 */
[----:B------:R-:W-:Y:S01]  /*80c0*/  R2UR UR4, R48 ;  /* 0x00000000300472ca */ /* 0x000fe200000e0000 */
[----:B------:R-:W-:Y:S01]  /*80d0*/  HFMA2 R70, -RZ, RZ, 0, 9.5367431640625e-07 ;  /* 0x00000010ff467431 */ /* 0x000fe200000001ff */
[C---:B------:R-:W-:Y:S01]  /*80e0*/  PRMT R49, R56.reuse, 0x8880, RZ ;  /* 0x0000888038317816 */ /* 0x040fe200000000ff */
[----:B------:R-:W-:Y:S01]  /*80f0*/  BSSY.RECONVERGENT B0, `(.L_x_161) ;  /* 0x00000a4000007945 */ /* 0x000fe20003800200 */
[C---:B------:R-:W-:Y:S02]  /*8100*/  SHF.L.U32 R51, R56.reuse, 0x10, RZ ;  /* 0x0000001038337819 */ /* 0x040fe400000006ff */
[----:B------:R-:W-:Y:S02]  /*8110*/  SHF.L.U32 R52, R56, 0x8, RZ ;  /* 0x0000000838347819 */ /* 0x000fe400000006ff */
[----:B------:R-:W-:Y:S02]  /*8120*/  SHF.R.S32.HI R51, RZ, 0x18, R51 ;  /* 0x00000018ff337819 */ /* 0x000fe40000011433 */
[----:B------:R-:W-:Y:S02]  /*8130*/  PRMT R53, R57, 0x8880, RZ ;  /* 0x0000888039357816 */ /* 0x000fe400000000ff */
[----:B------:R-:W-:Y:S01]  /*8140*/  ISETP.NE.AND P6, PT, R64, RZ, PT ;  /* 0x000000ff4000720c */ /* 0x000fe20003fc5270 */
[----:B-1-3--:R-:W2:Y:S01]  /*8150*/  LDTM.x32 R4, tmem[UR4] ;  /* 0x00000004000479ee */ /* 0x00aea200082c0000 */
[----:B------:R-:W-:Y:S02]  /*8160*/  IADD3 R73, PT, PT, R95, UR49, RZ ;  /* 0x000000315f497c10 */ /* 0x000fe4000fffe0ff */
[----:B------:R-:W-:Y:S02]  /*8170*/  LOP3.LUT P5, RZ, R96, 0x80, RZ, 0xc0, !PT ;  /* 0x0000008060ff7812 */ /* 0x000fe400078ac0ff */
[----:B------:R-:W-:Y:S02]  /*8180*/  PRMT R54, R59, 0x8880, RZ ;  /* 0x000088803b367816 */ /* 0x000fe400000000ff */
[----:B------:R-:W-:Y:S02]  /*8190*/  SEL R74, R70, 0xfffffff0, !P5 ;  /* 0xfffffff0464a7807 */ /* 0x000fe40006800000 */
[----:B------:R-:W-:Y:S02]  /*81a0*/  ISETP.NE.AND P0, PT, R108, RZ, PT ;  /* 0x000000ff6c00720c */ /* 0x000fe40003f05270 */
[----:B------:R-:W-:Y:S01]  /*81b0*/  IADD3 R112, PT, PT, R73, R74, RZ ;  /* 0x0000004a49707210 */ /* 0x000fe20007ffe0ff */
[C---:B--2---:R-:W-:Y:S02]  /*81c0*/  IMAD R0, R46.reuse, R4, RZ ;  /* 0x000000042e007224 */ /* 0x044fe400078e02ff */
[C---:B------:R-:W-:Y:S02]  /*81d0*/  IMAD R2, R46.reuse, R5, RZ ;  /* 0x000000052e027224 */ /* 0x040fe400078e02ff */
[----:B------:R-:W-:Y:S01]  /*81e0*/  IMAD R0, R49, R50, R0 ;  /* 0x0000003231007224 */ /* 0x000fe200078e0200 */
[----:B------:R-:W-:Y:S01]  /*81f0*/  SHF.R.S32.HI R49, RZ, 0x18, R52 ;  /* 0x00000018ff317819 */ /* 0x000fe20000011434 */
[C---:B------:R-:W-:Y:S02]  /*8200*/  IMAD R3, R46.reuse, R6, RZ ;  /* 0x000000062e037224 */ /* 0x040fe400078e02ff */
[-C--:B------:R-:W-:Y:S01]  /*8210*/  IMAD R2, R51, R50.reuse, R2 ;  /* 0x0000003233027224 */ /* 0x080fe200078e0202 */
[----:B------:R-:W-:Y:S01]  /*8220*/  SHF.R.S32.HI R51, RZ, 0x18, R56 ;  /* 0x00000018ff337819 */ /* 0x000fe20000011438 */
[C---:B------:R-:W-:Y:S02]  /*8230*/  IMAD R7, R46.reuse, R7, RZ ;  /* 0x000000072e077224 */ /* 0x040fe400078e02ff */
[----:B------:R-:W-:Y:S01]  /*8240*/  IMAD R3, R49, R50, R3 ;  /* 0x0000003231037224 */ /* 0x000fe200078e0203 */
[----:B------:R-:W-:Y:S01]  /*8250*/  MOV R49, R53 ;  /* 0x0000003500317202 */ /* 0x000fe20000000f00 */
[C---:B------:R-:W-:Y:S01]  /*8260*/  IMAD.U32 R52, R57.reuse, 0x10000, RZ ;  /* 0x0001000039347824 */ /* 0x040fe200078e00ff */
[----:B------:R-:W-:Y:S01]  /*8270*/  SHF.L.U32 R53, R57, 0x8, RZ ;  /* 0x0000000839357819 */ /* 0x000fe200000006ff */
[C---:B------:R-:W-:Y:S02]  /*8280*/  IMAD R4, R46.reuse, R8, RZ ;  /* 0x000000082e047224 */ /* 0x040fe400078e02ff */
[-C--:B------:R-:W-:Y:S01]  /*8290*/  IMAD R7, R51, R50.reuse, R7 ;  /* 0x0000003233077224 */ /* 0x080fe200078e0207 */
[----:B------:R-:W-:Y:S01]  /*82a0*/  SHF.R.S32.HI R51, RZ, 0x18, R52 ;  /* 0x00000018ff337819 */ /* 0x000fe20000011434 */
[C---:B------:R-:W-:Y:S01]  /*82b0*/  IMAD R5, R46.reuse, R9, RZ ;  /* 0x000000092e057224 */ /* 0x040fe200078e02ff */
[----:B------:R-:W-:Y:S01]  /*82c0*/  SHF.R.S32.HI R52, RZ, 0x18, R57 ;  /* 0x00000018ff347819 */ /* 0x000fe20000011439 */
[----:B------:R-:W-:Y:S01]  /*82d0*/  IMAD R4, R49, R50, R4 ;  /* 0x0000003231047224 */ /* 0x000fe200078e0204 */
[----:B------:R-:W-:Y:S01]  /*82e0*/  SHF.R.S32.HI R49, RZ, 0x18, R53 ;  /* 0x00000018ff317819 */ /* 0x000fe20000011435 */
[----:B------:R-:W-:Y:S01]  /*82f0*/  IMAD R6, R46, R10, RZ ;  /* 0x0000000a2e067224 */ /* 0x000fe200078e02ff */
[----:B------:R-:W-:Y:S01]  /*8300*/  PRMT R53, R58, 0x8880, RZ ;  /* 0x000088803a357816 */ /* 0x000fe200000000ff */
[----:B------:R-:W-:Y:S01]  /*8310*/  IMAD R11, R46, R11, RZ ;  /* 0x0000000b2e0b7224 */ /* 0x000fe200078e02ff */
[----:B------:R-:W-:Y:S01]  /*8320*/  I2IP.S8.S32.SAT R65, R7, R3, RZ ;  /* 0x0000000307417239 */ /* 0x000fe200000014ff */
[----:B------:R-:W-:Y:S02]  /*8330*/  IMAD R5, R51, R50, R5 ;  /* 0x0000003233057224 */ /* 0x000fe400078e0205 */
[----:B------:R-:W-:Y:S01]  /*8340*/  IMAD.U32 R51, R58, 0x10000, RZ ;  /* 0x000100003a337824 */ /* 0x000fe200078e00ff */
[----:B------:R-:W-:Y:S01]  /*8350*/  I2IP.S8.S32.SAT R64, R2, R0, R65 ;  /* 0x0000000002407239 */ /* 0x000fe20000001441 */
[----:B------:R-:W-:Y:S01]  /*8360*/  IMAD R6, R49, R50, R6 ;  /* 0x0000003231067224 */ /* 0x000fe200078e0206 */
[----:B------:R-:W-:Y:S01]  /*8370*/  MOV R49, R53 ;  /* 0x0000003500317202 */ /* 0x000fe20000000f00 */
[----:B------:R-:W-:Y:S01]  /*8380*/  IMAD R8, R46, R12, RZ ;  /* 0x0000000c2e087224 */ /* 0x000fe200078e02ff */
[----:B------:R-:W-:Y:S01]  /*8390*/  SHF.R.S32.HI R51, RZ, 0x18, R51 ;  /* 0x00000018ff337819 */ /* 0x000fe20000011433 */
[-C--:B------:R-:W-:Y:S01]  /*83a0*/  IMAD R11, R52, R50.reuse, R11 ;  /* 0x00000032340b7224 */ /* 0x080fe200078e020b */
[----:B------:R-:W-:Y:S01]  /*83b0*/  SHF.L.U32 R52, R58, 0x8, RZ ;  /* 0x000000083a347819 */ /* 0x000fe200000006ff */
[C---:B------:R-:W-:Y:S01]  /*83c0*/  IMAD R9, R46.reuse, R13, RZ ;  /* 0x0000000d2e097224 */ /* 0x040fe200078e02ff */
[----:B------:R-:W-:Y:S01]  /*83d0*/  SHF.L.U32 R53, R59, 0x8, RZ ;  /* 0x000000083b357819 */ /* 0x000fe200000006ff */
[----:B------:R-:W-:Y:S01]  /*83e0*/  IMAD R8, R49, R50, R8 ;  /* 0x0000003231087224 */ /* 0x000fe200078e0208 */
[----:B------:R-:W-:Y:S01]  /*83f0*/  SHF.R.S32.HI R49, RZ, 0x18, R52 ;  /* 0x00000018ff317819 */ /* 0x000fe20000011434 */
[C---:B------:R-:W-:Y:S01]  /*8400*/  IMAD R10, R46.reuse, R14, RZ ;  /* 0x0000000e2e0a7224 */ /* 0x040fe200078e02ff */
[----:B------:R-:W-:Y:S01]  /*8410*/  I2IP.S8.S32.SAT R65, R11, R6, RZ ;  /* 0x000000060b417239 */ /* 0x000fe200000014ff */
[----:B------:R-:W-:Y:S01]  /*8420*/  IMAD R9, R51, R50, R9 ;  /* 0x0000003233097224 */ /* 0x000fe200078e0209 */
[----:B------:R-:W-:Y:S01]  /*8430*/  SHF.R.S32.HI R51, RZ, 0x18, R58 ;  /* 0x00000018ff337819 */ /* 0x000fe2000001143a */
[----:B------:R-:W-:Y:S01]  /*8440*/  IMAD.U32 R52, R59, 0x10000, RZ ;  /* 0x000100003b347824 */ /* 0x000fe200078e00ff */
[----:B------:R-:W-:Y:S01]  /*8450*/  I2IP.S8.S32.SAT R65, R5, R4, R65 ;  /* 0x0000000405417239 */ /* 0x000fe20000001441 */
[C---:B------:R-:W-:Y:S01]  /*8460*/  IMAD R15, R46.reuse, R15, RZ ;  /* 0x0000000f2e0f7224 */ /* 0x040fe200078e02ff */
[----:B------:R-:W-:Y:S01]  /*8470*/  SHF.R.S32.HI R53, RZ, 0x18, R53 ;  /* 0x00000018ff357819 */ /* 0x000fe20000011435 */
[----:B------:R-:W-:Y:S01]  /*8480*/  IMAD R10, R49, R50, R10 ;  /* 0x00000032310a7224 */ /* 0x000fe200078e020a */
[----:B------:R-:W-:Y:S01]  /*8490*/  MOV R49, R54 ;  /* 0x0000003600317202 */ /* 0x000fe20000000f00 */
[C---:B------:R-:W-:Y:S01]  /*84a0*/  IMAD R12, R46.reuse, R16, RZ ;  /* 0x000000102e0c7224 */ /* 0x040fe200078e02ff */
[----:B------:R-:W-:Y:S01]  /*84b0*/  SHF.R.S32.HI R52, RZ, 0x18, R52 ;  /* 0x00000018ff347819 */ /* 0x000fe20000011434 */
[C---:B------:R-:W-:Y:S02]  /*84c0*/  IMAD R13, R46.reuse, R17, RZ ;  /* 0x000000112e0d7224 */ /* 0x040fe400078e02ff */
[----:B------:R-:W-:Y:S01]  /*84d0*/  IMAD R15, R51, R50, R15 ;  /* 0x00000032330f7224 */ /* 0x000fe200078e020f */
[----:B------:R-:W-:Y:S01]  /*84e0*/  SHF.R.S32.HI R51, RZ, 0x18, R59 ;  /* 0x00000018ff337819 */ /* 0x000fe2000001143b */
[C---:B------:R-:W-:Y:S02]  /*84f0*/  IMAD R14, R46.reuse, R18, RZ ;  /* 0x000000122e0e7224 */ /* 0x040fe400078e02ff */
[----:B------:R-:W-:Y:S01]  /*8500*/  IMAD R12, R49, R50, R12 ;  /* 0x00000032310c7224 */ /* 0x000fe200078e020c */
[----:B------:R-:W-:Y:S01]  /*8510*/  I2IP.S8.S32.SAT R66, R15, R10, RZ ;  /* 0x0000000a0f427239 */ /* 0x000fe200000014ff */
[----:B------:R-:W-:Y:S01]  /*8520*/  IMAD R19, R46, R19, RZ ;  /* 0x000000132e137224 */ /* 0x000fe200078e02ff */
[----:B------:R-:W-:Y:S01]  /*8530*/  PRMT R49, R60, 0x8880, RZ ;  /* 0x000088803c317816 */ /* 0x000fe200000000ff */
[----:B------:R-:W-:Y:S01]  /*8540*/  IMAD R13, R52, R50, R13 ;  /* 0x00000032340d7224 */ /* 0x000fe200078e020d */
[----:B------:R-:W-:Y:S01]  /*8550*/  I2IP.S8.S32.SAT R66, R9, R8, R66 ;  /* 0x0000000809427239 */ /* 0x000fe20000001442 */
[-C--:B------:R-:W-:Y:S01]  /*8560*/  IMAD R14, R53, R50.reuse, R14 ;  /* 0x00000032350e7224 */ /* 0x080fe200078e020e */
[----:B------:R-:W-:Y:S01]  /*8570*/  PRMT R53, R61, 0x8880, RZ ;  /* 0x000088803d357816 */ /* 0x000fe200000000ff */
[----:B------:R-:W-:Y:S01]  /*8580*/  IMAD R19, R51, R50, R19 ;  /* 0x0000003233137224 */ /* 0x000fe200078e0213 */
[----:B------:R-:W-:Y:S01]  /*8590*/  SHF.L.U32 R52, R61, 0x10, RZ ;  /* 0x000000103d347819 */ /* 0x000fe200000006ff */
[----:B------:R-:W-:Y:S02]  /*85a0*/  IMAD R16, R46, R20, RZ ;  /* 0x000000142e107224 */ /* 0x000fe400078e02ff */
[C---:B------:R-:W-:Y:S01]  /*85b0*/  IMAD.U32 R51, R60.reuse, 0x10000, RZ ;  /* 0x000100003c337824 */ /* 0x040fe200078e00ff */
[----:B------:R-:W-:Y:S01]  /*85c0*/  I2IP.S8.S32.SAT R67, R19, R14, RZ ;  /* 0x0000000e13437239 */ /* 0x000fe200000014ff */
[----:B------:R-:W-:Y:S01]  /*85d0*/  IMAD R16, R49, R50, R16 ;  /* 0x0000003231107224 */ /* 0x000fe200078e0210 */
[----:B------:R-:W-:Y:S01]  /*85e0*/  SHF.L.U32 R49, R60, 0x8, RZ ;  /* 0x000000083c317819 */ /* 0x000fe200000006ff */
[C---:B------:R-:W-:Y:S01]  /*85f0*/  IMAD R17, R46.reuse, R21, RZ ;  /* 0x000000152e117224 */ /* 0x040fe200078e02ff */
[----:B------:R-:W-:Y:S01]  /*8600*/  SHF.R.S32.HI R51, RZ, 0x18, R51 ;  /* 0x00000018ff337819 */ /* 0x000fe20000011433 */
[C---:B------:R-:W-:Y:S01]  /*8610*/  IMAD R18, R46.reuse, R22, RZ ;  /* 0x000000162e127224 */ /* 0x040fe200078e02ff */
[----:B------:R-:W-:Y:S01]  /*8620*/  SHF.R.S32.HI R49, RZ, 0x18, R49 ;  /* 0x00000018ff317819 */ /* 0x000fe20000011431 */
[C---:B------:R-:W-:Y:S01]  /*8630*/  IMAD R23, R46.reuse, R23, RZ ;  /* 0x000000172e177224 */ /* 0x040fe200078e02ff */
[----:B------:R-:W-:Y:S01]  /*8640*/  I2IP.S8.S32.SAT R67, R13, R12, R67 ;  /* 0x0000000c0d437239 */ /* 0x000fe20000001443 */
[----:B------:R-:W-:Y:S01]  /*8650*/  IMAD R17, R51, R50, R17 ;  /* 0x0000003233117224 */ /* 0x000fe200078e0211 */
[----:B------:R-:W-:Y:S01]  /*8660*/  SHF.R.S32.HI R51, RZ, 0x18, R60 ;  /* 0x00000018ff337819 */ /* 0x000fe2000001143c */
[----:B------:R-:W-:Y:S01]  /*8670*/  IMAD.SHL.U32 R54, R61, 0x100, RZ ;  /* 0x000001003d367824 */ /* 0x000fe200078e00ff */
[----:B------:R-:W-:Y:S01]  /*8680*/  SHF.R.S32.HI R52, RZ, 0x18, R52 ;  /* 0x00000018ff347819 */ /* 0x000fe20000011434 */
[C---:B------:R-:W-:Y:S01]  /*8690*/  IMAD R20, R46.reuse, R24, RZ ;  /* 0x000000182e147224 */ /* 0x040fe200078e02ff */
[----:B------:R1:W-:Y:S01]  /*86a0*/  STS.128 [R95+UR49+0x2500], R64 ;  /* 0x002500405f007988 */ /* 0x0003e20008000c31 */
[-C--:B------:R-:W-:Y:S01]  /*86b0*/  IMAD R18, R49, R50.reuse, R18 ;  /* 0x0000003231127224 */ /* 0x080fe200078e0212 */
[----:B------:R-:W-:Y:S01]  /*86c0*/  SHF.R.S32.HI R49, RZ, 0x18, R54 ;  /* 0x00000018ff317819 */ /* 0x000fe20000011436 */
[C---:B------:R-:W-:Y:S01]  /*86d0*/  IMAD R21, R46.reuse, R25, RZ ;  /* 0x000000192e157224 */ /* 0x040fe200078e02ff */
[----:B------:R-:W-:Y:S01]  /*86e0*/  SHF.R.S32.HI R54, RZ, 0x18, R63 ;  /* 0x00000018ff367819 */ /* 0x000fe2000001143f */
[----:B------:R-:W-:Y:S01]  /*86f0*/  IMAD R23, R51, R50, R23 ;  /* 0x0000003233177224 */ /* 0x000fe200078e0217 */
[----:B------:R-:W-:Y:S01]  /*8700*/  SHF.R.S32.HI R51, RZ, 0x18, R61 ;  /* 0x00000018ff337819 */ /* 0x000fe2000001143d */
[C---:B------:R-:W-:Y:S02]  /*8710*/  IMAD R22, R46.reuse, R26, RZ ;  /* 0x0000001a2e167224 */ /* 0x040fe400078e02ff */
[----:B------:R-:W-:Y:S01]  /*8720*/  IMAD R20, R53, R50, R20 ;  /* 0x0000003235147224 */ /* 0x000fe200078e0214 */
[----:B------:R-:W-:Y:S01]  /*8730*/  I2IP.S8.S32.SAT R68, R23, R18, RZ ;  /* 0x0000001217447239 */ /* 0x000fe200000014ff */
[----:B------:R-:W-:Y:S01]  /*8740*/  IMAD R27, R46, R27, RZ ;  /* 0x0000001b2e1b7224 */ /* 0x000fe200078e02ff */
[----:B------:R-:W-:Y:S01]  /*8750*/  SHF.L.U32 R53, R62, 0x8, RZ ;  /* 0x000000083e357819 */ /* 0x000fe200000006ff */
[-C--:B------:R-:W-:Y:S01]  /*8760*/  IMAD R21, R52, R50.reuse, R21 ;  /* 0x0000003234157224 */ /* 0x080fe200078e0215 */
[C---:B------:R-:W-:Y:S01]  /*8770*/  SHF.L.U32 R52, R62.reuse, 0x10, RZ ;  /* 0x000000103e347819 */ /* 0x040fe200000006ff */
[----:B------:R-:W-:Y:S01]  /*8780*/  IMAD R22, R49, R50, R22 ;  /* 0x0000003231167224 */ /* 0x000fe200078e0216 */
[----:B------:R-:W-:Y:S01]  /*8790*/  PRMT R49, R62, 0x8880, RZ ;  /* 0x000088803e317816 */ /* 0x000fe200000000ff */
[C---:B------:R-:W-:Y:S01]  /*87a0*/  IMAD R24, R46.reuse, R28, RZ ;  /* 0x0000001c2e187224 */ /* 0x040fe200078e02ff */
[----:B------:R-:W-:Y:S01]  /*87b0*/  I2IP.S8.S32.SAT R68, R17, R16, R68 ;  /* 0x0000001011447239 */ /* 0x000fe20000001444 */
[----:B------:R-:W-:Y:S01]  /*87c0*/  IMAD R27, R51, R50, R27 ;  /* 0x00000032331b7224 */ /* 0x000fe200078e021b */
[----:B------:R-:W-:Y:S01]  /*87d0*/  SHF.R.S32.HI R51, RZ, 0x18, R52 ;  /* 0x00000018ff337819 */ /* 0x000fe20000011434 */
[C---:B------:R-:W-:Y:S01]  /*87e0*/  IMAD R25, R46.reuse, R29, RZ ;  /* 0x0000001d2e197224 */ /* 0x040fe200078e02ff */
[----:B------:R-:W-:Y:S01]  /*87f0*/  SHF.R.S32.HI R53, RZ, 0x18, R53 ;  /* 0x00000018ff357819 */ /* 0x000fe20000011435 */
[C---:B------:R-:W-:Y:S01]  /*8800*/  IMAD R26, R46.reuse, R30, RZ ;  /* 0x0000001e2e1a7224 */ /* 0x040fe200078e02ff */
[----:B------:R-:W-:Y:S01]  /*8810*/  I2IP.S8.S32.SAT R69, R27, R22, RZ ;  /* 0x000000161b457239 */ /* 0x000fe200000014ff */
[-C--:B------:R-:W-:Y:S01]  /*8820*/  IMAD R24, R49, R50.reuse, R24 ;  /* 0x0000003231187224 */ /* 0x080fe200078e0218 */
[----:B------:R-:W-:Y:S01]  /*8830*/  SHF.L.U32 R52, R63, 0x10, RZ ;  /* 0x000000103f347819 */ /* 0x000fe200000006ff */
[----:B------:R-:W-:Y:S01]  /*8840*/  IMAD R25, R51, R50, R25 ;  /* 0x0000003233197224 */ /* 0x000fe200078e0219 */
[----:B------:R-:W-:Y:S01]  /*8850*/  I2IP.S8.S32.SAT R69, R21, R20, R69 ;  /* 0x0000001415457239 */ /* 0x000fe20000001445 */
[----:B------:R-:W-:Y:S01]  /*8860*/  IMAD R26, R53, R50, R26 ;  /* 0x00000032351a7224 */ /* 0x000fe200078e021a */
[----:B------:R-:W-:Y:S01]  /*8870*/  SHF.R.S32.HI R49, RZ, 0x18, R62 ;  /* 0x00000018ff317819 */ /* 0x000fe2000001143e */
[C---:B------:R-:W-:Y:S01]  /*8880*/  IMAD R31, R46.reuse, R31, RZ ;  /* 0x0000001f2e1f7224 */ /* 0x040fe200078e02ff */
[C---:B------:R-:W-:Y:S01]  /*8890*/  PRMT R51, R63.reuse, 0x8880, RZ ;  /* 0x000088803f337816 */ /* 0x040fe200000000ff */
[----:B------:R-:W-:Y:S01]  /*88a0*/  IMAD.SHL.U32 R53, R63, 0x100, RZ ;  /* 0x000001003f357824 */ /* 0x000fe200078e00ff */
[----:B------:R-:W-:Y:S01]  /*88b0*/  SHF.R.S32.HI R52, RZ, 0x18, R52 ;  /* 0x00000018ff347819 */ /* 0x000fe20000011434 */
[C---:B------:R-:W-:Y:S02]  /*88c0*/  IMAD R28, R46.reuse, R32, RZ ;  /* 0x000000202e1c7224 */ /* 0x040fe400078e02ff */
[C---:B------:R-:W-:Y:S01]  /*88d0*/  IMAD R29, R46.reuse, R33, RZ ;  /* 0x000000212e1d7224 */ /* 0x040fe200078e02ff */
[----:B------:R-:W-:Y:S01]  /*88e0*/  SHF.R.S32.HI R53, RZ, 0x18, R53 ;  /* 0x00000018ff357819 */ /* 0x000fe20000011435 */
[-C--:B------:R-:W-:Y:S02]  /*88f0*/  IMAD R31, R49, R50.reuse, R31 ;  /* 0x00000032311f7224 */ /* 0x080fe400078e021f */
[----:B------:R-:W-:Y:S02]  /*8900*/  IMAD R28, R51, R50, R28 ;  /* 0x00000032331c7224 */ /* 0x000fe400078e021c */
[----:B------:R-:W-:Y:S01]  /*8910*/  IMAD R30, R46, R34, RZ ;  /* 0x000000222e1e7224 */ /* 0x000fe200078e02ff */
[----:B------:R-:W-:Y:S01]  /*8920*/  I2IP.S8.S32.SAT R75, R31, R26, RZ ;  /* 0x0000001a1f4b7239 */ /* 0x000fe200000014ff */
[----:B------:R-:W-:Y:S02]  /*8930*/  IMAD R29, R52, R50, R29 ;  /* 0x00000032341d7224 */ /* 0x000fe400078e021d */
[----:B------:R-:W-:Y:S01]  /*8940*/  IMAD R35, R46, R35, RZ ;  /* 0x000000232e237224 */ /* 0x000fe200078e02ff */
[----:B------:R-:W-:Y:S01]  /*8950*/  I2IP.S8.S32.SAT R70, R25, R24, R75 ;  /* 0x0000001819467239 */ /* 0x000fe2000000144b */
[-C--:B------:R-:W-:Y:S01]  /*8960*/  IMAD R30, R53, R50.reuse, R30 ;  /* 0x00000032351e7224 */ /* 0x080fe200078e021e */
[----:B------:R-:W-:Y:S01]  /*8970*/  LEA R75, R104, UR49, 0x3 ;  /* 0x00000031684b7c11 */ /* 0x000fe2000f8e18ff */
[----:B------:R-:W-:Y:S05]  /*8980*/  IMAD R35, R54, R50, R35 ;  /* 0x0000003236237224 */ /* 0x000fea00078e0223 */
[----:B------:R-:W-:Y:S04]  /*8990*/  I2IP.S8.S32.SAT R76, R35, R30, RZ ;  /* 0x0000001e234c7239 */ /* 0x000fe800000014ff */
[----:B------:R-:W-:Y:S02]  /*89a0*/  I2IP.S8.S32.SAT R71, R29, R28, R76 ;  /* 0x0000001c1d477239 */ /* 0x000fe4000000144c */
[----:B------:R-:W-:Y:S03]  /*89b0*/  @P6 SHF.L.U32 R76, R99, 0x1f, RZ ;  /* 0x0000001f634c6819 */ /* 0x000fe600000006ff */
[----:B------:R1:W-:Y:S01]  /*89c0*/  STS.128 [R112+0x2500], R68 ;  /* 0x0025004470007388 */ /* 0x0003e20000000c00 */
[----:B------:R-:W-:Y:S01]  /*89d0*/  @!PT LDS RZ, [RZ] ;  /* 0x00000000fffff984 */ /* 0x000fe20000000800 */
[----:B------:R-:W-:Y:S01]  /*89e0*/  @!PT LDS RZ, [RZ] ;  /* 0x00000000fffff984 */ /* 0x000fe20000000800 */
[----:B------:R-:W-:Y:S01]  /*89f0*/  @!PT LDS RZ, [RZ] ;  /* 0x00000000fffff984 */ /* 0x000fe20000000800 */
[----:B------:R-:W-:Y:S01]  /*8a00*/  @!PT LDS RZ, [RZ] ;  /* 0x00000000fffff984 */ /* 0x000fe20000000800 */
[----:B------:R2:W-:Y:S07]  /*8a10*/  MEMBAR.ALL.CTA ;  /* 0x0000000000007992 */ /* 0x0005ee0000008000 */
[----:B--2---:R-:W2:Y:S02]  /*8a20*/  FENCE.VIEW.ASYNC.S ;  /* 0x00000000000073c6 */ /* 0x004ea40000000000 */
[----:B--2---:R-:W-:Y:S06]  /*8a30*/  BAR.SYNC.DEFER_BLOCKING 0x1, 0x80 ;  /* 0x0042000000007b1d */ /* 0x004fec0000010000 */
[----:B------:R-:W-:Y:S05]  /*8a40*/  @P0 BRA `(.L_x_162) ;  /* 0x0000000000380947 */ /* 0x000fea0003800000 */
[----:B------:R-:W-:Y:S02]  /*8a50*/  UIADD3 UR4, UPT, UPT, UR49, 0x2500, URZ ;  /* 0x0000250031047890 */ /* 0x000fe4000fffe0ff */
[----:B------:R-:W-:Y:S01]  /*8a60*/  UIADD3 UR8, UP0, UPT, UR52, 0x680, URZ ;  /* 0x0000068034087890 */ /* 0x000fe2000ff1e0ff */
[----:B------:R-:W-:Y:S01]  /*8a70*/  UMOV UR43, UR36 ;  /* 0x00000024002b7c82 */ /* 0x000fe20008000000 */
[----:B------:R-:W-:Y:S02]  /*8a80*/  UIADD3 UR5, UPT, UPT, UR41, 0x40, URZ ;  /* 0x0000004029057890 */ /* 0x000fe4000fffe0ff */
[----:B------:R-:W-:Y:S01]  /*8a90*/  MOV R107, UR4 ;  /* 0x00000004006b7c02 */ /* 0x000fe20008000f00 */
[----:B------:R-:W-:Y:S02]  /*8aa0*/  UIADD3.X UR9, UPT, UPT, URZ, UR53, URZ, UP0, !UPT ;  /* 0x00000035ff097290 */ /* 0x000fe400087fe4ff */
[----:B------:R-:W-:Y:S01]  /*8ab0*/  UIADD3 UR4, UPT, UPT, UR49, 0x2d00, URZ ;  /* 0x00002d0031047890 */ /* 0x000fe2000fffe0ff */
[----:B------:R-:W-:Y:S01]  /*8ac0*/  R2UR UR40, R107 ;  /* 0x000000006b2872ca */ /* 0x000fe200000e0000 */
[----:B------:R-:W-:Y:S01]  /*8ad0*/  UMOV UR6, UR42 ;  /* 0x0000002a00067c82 */ /* 0x000fe20008000000 */
[----:B------:R-:W-:Y:S11]  /*8ae0*/  UMOV UR7, UR36 ;  /* 0x0000002400077c82 */ /* 0x000ff60008000000 */
[----:B------:R2:W-:Y:S01]  /*8af0*/  UTMASTG.3D [UR40], [UR8] ;  /* 0x00000028080073b5 */ /* 0x0005e20008010000 */
[----:B------:R2:W-:Y:S01]  /*8b00*/  UTMASTG.3D [UR4], [UR8] ;  /* 0x00000004080073b5 */ /* 0x0005e20008010000 */
[----:B------:R0:W-:Y:S01]  /*8b10*/  UTMACMDFLUSH ;  /* 0x00000000000079b7 */ /* 0x0001e20000000000 */
[----:B--2---:R-:W-:Y:S04]  /*8b20*/  DEPBAR.LE SB0, 0x1 ;  /* 0x000080400000791a */ /* 0x004fe80000000000 */
.L_x_162:
[----:B------:R-:W-:Y:S05]  /*8b30*/  BSYNC.RECONVERGENT B0 ;  /* 0x0000000000007941 */ /* 0x000fea0003800200 */
.L_x_161:
[----:B------:R-:W-:Y:S06]  /*8b40*/  BAR.SYNC.DEFER_BLOCKING 0x1, 0x80 ;  /* 0x0042000000007b1d */ /* 0x000fec0000010000 */
[----:B------:R-:W2:Y:S01]  /*8b50*/  @P6 SYNCS.PHASECHK.TRANS64.TRYWAIT P0, [R75+URZ+0x340], R76 ;  /* 0x0003404c4b0065a7 */ /* 0x000ea200080011ff */
[----:B------:R-:W-:Y:S01]  /*8b60*/  BSSY B1, `(.L_x_163) ;  /* 0x000001f000017945 */ /* 0x000fe20003800000 */
[----:B--2---:R-:W-:Y:S03]  /*8b70*/  @P6 SEL R55, RZ, 0x1, !P0 ;  /* 0x00000001ff376807 */ /* 0x004fe60004000000 */
[----:B------:R-:W-:Y:S05]  /*8b80*/  @!P6 BRA `(.L_x_164) ;  /* 0x000000000070e947 */ /* 0x000fea0003800000 */
[----:B------:R-:W-:Y:S01]  /*8b90*/  ISETP.NE.AND P1, PT, R72, RZ, PT ;  /* 0x000000ff4800720c */ /* 0x000fe20003f25270 */
[----:B------:R-:W-:Y:S01]  /*8ba0*/  BSSY B0, `(.L_x_165) ;  /* 0x0000008000007945 */ /* 0x000fe20003800000 */
[----:B------:R-:W-:Y:S11]  /*8bb0*/  ISETP.NE.AND P0, PT, R55, RZ, PT ;  /* 0x000000ff3700720c */ /* 0x000ff60003f05270 */
[----:B------:R-:W-:Y:S04]  /*8bc0*/  @P1 IMAD R73, R104, 0x1000, R73 ;  /* 0x0000100068491824 */ /* 0x000fe800078e0249 */
[----:B------:R-:W-:Y:S01]  /*8bd0*/  @P1 IMAD.IADD R74, R74, 0x1, R73 ;  /* 0x000000014a4a1824 */ /* 0x000fe200078e0249 */
[----:B------:R-:W-:Y:S06]  /*8be0*/  @P0 BRA `(.L_x_166) ;  /* 0x00000000000c0947 */ /* 0x000fec0003800000 */
[----:B------:R-:W-:Y:S04]  /*8bf0*/  SHF.L.U32 R0, R99, 0x1f, RZ ;  /* 0x0000001f63007819 */ /* 0x000fe800000006ff */
[----:B------:R-:W2:Y:S02]  /*8c00*/  SYNCS.PHASECHK.TRANS64.TRYWAIT P0, [R75+URZ+0x340], R0 ;  /* 0x000340004b0075a7 */ /* 0x000ea400080011ff */
[----:B--2---:R-:W-:Y:S05]  /*8c10*/  @!P0 BRA `(.L_x_167) ;  /* 0x0000002800a48947 */ /* 0x004fea0003800000 */
.L_x_166:
[----:B------:R-:W-:Y:S05]  /*8c20*/  BSYNC B0 ;  /* 0x0000000000007941 */ /* 0x000fea0003800000 */
.L_x_165:
[----:B------:R-:W-:Y:S01]  /*8c30*/  ISETP.NE.AND P0, PT, R72, RZ, PT ;  /* 0x000000ff4800720c */ /* 0x000fe20003f05270 */
[----:B--2---:R-:W-:Y:S02]  /*8c40*/  VIADD R75, R75, 0x350 ;  /* 0x000003504b4b7836 */ /* 0x004fe40000000000 */
[----:B------:R-:W-:Y:S02]  /*8c50*/  IMAD.U32 R0, RZ, RZ, UR37 ;  /* 0x00000025ff007e24 */ /* 0x000fe4000f8e00ff */
[----:B------:R-:W-:Y:S03]  /*8c60*/  VIADD R104, R104, 0x1 ;  /* 0x0000000168687836 */ /* 0x000fe60000000000 */
[----:B------:R-:W-:Y:S05]  /*8c70*/  PRMT R0, R0, 0x654, R75 ;  /* 0x0000065400007816 */ /* 0x000fea000000004b */
[----:B------:R2:W3:Y:S04]  /*8c80*/  @P0 LDS.128 R56, [R73+0x500] ;  /* 0x0005000049380984 */ /* 0x0004e80000000c00 */
[----:B------:R2:W4:Y:S01]  /*8c90*/  @P0 LDS.128 R60, [R74+0x500] ;  /* 0x000500004a3c0984 */ /* 0x0005220000000c00 */
        /* <DEDUP_REMOVED lines=10> */
[----:B--23--:R-:W-:Y:S02]  /*8d40*/  LOP3.LUT R99, R99, R0, RZ, 0x3c, !PT ;  /* 0x0000000063637212 */ /* 0x00cfe400078e3cff */
.L_x_164:
[----:B------:R-:W-:Y:S05]  /*8d50*/  BSYNC B1 ;  /* 0x0000000000017941 */ /* 0x000fea0003800000 */
.L_x_163:
[----:B------:R-:W-:Y:S05]  /*8d60*/  VIADD R0, R48, 0x20 ;  /* 0x0000002030007836 */ /* 0x000fea0000000000 */
[----:B------:R-:W-:Y:S04]  /*8d70*/  SHF.R.U32.HI R0, RZ, 0x15, R0 ;  /* 0x00000015ff007819 */ /* 0x000fe80000011600 */
[----:B------:R-:W-:Y:S11]  /*8d80*/  LOP3.LUT P0, RZ, R0, 0x3, R97, 0x48, !PT ;  /* 0x0000000300ff7812 */ /* 0x000ff60007804861 */
[----:B------:R-:W-:Y:S02]  /*8d90*/  @!UPT UIADD3 URZ, UPT, UPT, URZ, URZ, URZ ;  /* 0x000000fffffff290 */ /* 0x000fe4000fffe0ff */
[----:B------:R-:W-:Y:S05]  /*8da0*/  @!P0 BRA `(.L_x_168) ;  /* 0x0000000000408947 */ /* 0x000fea0003800000 */
[----:B------:R-:W2:Y:S01]  /*8db0*/  LDCU.64 UR8, c[0x4][0x70] ;  /* 0x01000e00ff0877ac */ /* 0x000ea20008000a00 */
[----:B------:R-:W-:Y:S01]  /*8dc0*/  MOV R3, 0x0 ;  /* 0x0000000000037802 */ /* 0x000fe20000000f00 */
[----:B------:R-:W-:Y:S02]  /*8dd0*/  HFMA2 R12, -RZ, RZ, 0, 5.9604644775390625e-08 ;  /* 0x00000001ff0c7431 */ /* 0x000fe400000001ff */
[----:B------:R-:W-:Y:S02]  /*8de0*/  IMAD.MOV.U32 R8, RZ, RZ, 0x192 ;  /* 0x00000192ff087424 */ /* 0x000fe400078e00ff */
[----:B------:R-:W-:Y:S01]  /*8df0*/  IMAD.MOV.U32 R13, RZ, RZ, RZ ;  /* 0x000000ffff0d7224 */ /* 0x000fe200078e00ff */
[----:B------:R-:W3:Y:S01]  /*8e00*/  LDCU.64 UR6, c[0x4][0x78] ;  /* 0x01000f00ff0677ac */ /* 0x000ee20008000a00 */
[----:B------:R-:W1:Y:S01]  /*8e10*/  LDC.64 R2, c[0x4][R3] ;  /* 0x0100000003027b82 */ /* 0x000e620000000a00 */
[----:B------:R-:W5:Y:S01]  /*8e20*/  LDCU.64 UR4, c[0x4][0x10] ;  /* 0x01000200ff0477ac */ /* 0x000f620008000a00 */
[----:B--2---:R-:W-:Y:S01]  /*8e30*/  MOV R5, UR9 ;  /* 0x0000000900057c02 */ /* 0x004fe20008000f00 */
[----:B------:R-:W-:Y:S01]  /*8e40*/  IMAD.U32 R4, RZ, RZ, UR8 ;  /* 0x00000008ff047e24 */ /* 0x000fe2000f8e00ff */
[----:B---3--:R-:W-:Y:S01]  /*8e50*/  MOV R7, UR7 ;  /* 0x0000000700077c02 */ /* 0x008fe20008000f00 */
[----:B------:R-:W-:Y:S01]  /*8e60*/  IMAD.U32 R6, RZ, RZ, UR6 ;  /* 0x00000006ff067e24 */ /* 0x000fe2000f8e00ff */
[----:B-----5:R-:W-:Y:S01]  /*8e70*/  MOV R11, UR5 ;  /* 0x00000005000b7c02 */ /* 0x020fe20008000f00 */
[----:B------:R-:W-:Y:S02]  /*8e80*/  IMAD.U32 R10, RZ, RZ, UR4 ;  /* 0x00000004ff0a7e24 */ /* 0x000fe4000f8e00ff */
[----:B------:R-:W-:Y:S07]  /*8e90*/  LEPC R20, `(.L_x_168) ;  /* 0x000000001014794e */ /* 0x000fee0000000000 */
[----:B-1--4-:R-:W-:Y:S05]  /*8ea0*/  CALL.ABS.NOINC R2 ;  /* 0x0000000002007343 */ /* 0x012fea0003c00000 */
.L_x_168:
[----:B------:R-:W-:Y:S01]  /*8eb0*/  ISETP.NE.AND P0, PT, R108, RZ, PT ;  /* 0x000000ff6c00720c */ /* 0x000fe20003f05270 */
[----:B------:R-:W-:Y:S05]  /*8ec0*/  WARPSYNC.ALL ;  /* 0x0000000000007948 */ /* 0x000fea0003800000 */
[----:B------:R-:W-:Y:S01]  /*8ed0*/  R2UR UR4, R48 ;  /* 0x00000000300472ca */ /* 0x000fe200000e0000 */
[----:B------:R-:W-:Y:S01]  /*8ee0*/  IMAD.U32 R77, R58, 0x10000, RZ ;  /* 0x000100003a4d7824 */ /* 0x000fe200078e00ff */
[----:B------:R-:W-:Y:S01]  /*8ef0*/  SHF.L.U32 R51, R56, 0x10, RZ ;  /* 0x0000001038337819 */ /* 0x000fe200000006ff */
[----:B----4-:R-:W-:Y:S01]  /*8f00*/  IMAD.U32 R76, R60, 0x10000, RZ ;  /* 0x000100003c4c7824 */ /* 0x010fe200078e00ff */
[----:B------:R-:W-:Y:S01]  /*8f10*/  PRMT R49, R56, 0x8880, RZ ;  /* 0x0000888038317816 */ /* 0x000fe200000000ff */
[----:B-1----:R-:W-:Y:S01]  /*8f20*/  IMAD.U32 R66, R62, 0x10000, RZ ;  /* 0x000100003e427824 */ /* 0x002fe200078e00ff */
[----:B------:R-:W-:Y:S01]  /*8f30*/  SHF.L.U32 R52, R56, 0x8, RZ ;  /* 0x0000000838347819 */ /* 0x000fe200000006ff */
[----:B------:R-:W-:Y:S01]  /*8f40*/  BSSY.RECONVERGENT B0, `(.L_x_169) ;  /* 0x00000a0000007945 */ /* 0x000fe20003800200 */
[----:B------:R-:W-:Y:S02]  /*8f50*/  SHF.R.S32.HI R51, RZ, 0x18, R51 ;  /* 0x00000018ff337819 */ /* 0x000fe40000011433 */
[C---:B------:R-:W-:Y:S02]  /*8f60*/  PRMT R82, R57.reuse, 0x8880, RZ ;  /* 0x0000888039527816 */ /* 0x040fe400000000ff */
[----:B------:R-:W-:Y:S01]  /*8f70*/  SHF.R.S32.HI R52, RZ, 0x18, R52 ;  /* 0x00000018ff347819 */ /* 0x000fe20000011434 */
[----:B------:R-:W1:Y:S01]  /*8f80*/  LDTM.x32 R4, tmem[UR4+0x20] ;  /* 0x00002004000479ee */ /* 0x000e6200082c0000 */
[----:B------:R-:W-:Y:S01]  /*8f90*/  NOP ;  /* 0x0000000000007918 */ /* 0x000fe20000000000 */
[----:B------:R-:W-:Y:S02]  /*8fa0*/  IADD3 R110, PT, PT, R110, 0x3b0, RZ ;  /* 0x000003b06e6e7810 */ /* 0x000fe40007ffe0ff */
[----:B------:R-:W-:Y:S02]  /*8fb0*/  SHF.R.S32.HI R53, RZ, 0x18, R56 ;  /* 0x00000018ff357819 */ /* 0x000fe40000011438 */
[----:B------:R-:W-:Y:S02]  /*8fc0*/  LOP3.LUT R110, R110, 0xfefffff8, RZ, 0xc0, !PT ;  /* 0xfefffff86e6e7812 */ /* 0x000fe400078ec0ff */
[----:B------:R-:W-:Y:S02]  /*8fd0*/  SHF.L.U32 R81, R57, 0x10, RZ ;  /* 0x0000001039517819 */ /* 0x000fe400000006ff */
[----:B-1----:R1:W-:Y:S01]  /*8fe0*/  SYNCS.ARRIVE.TRANS64.RED.A1T0 RZ, [R110+URZ], RZ ;  /* 0x000000ff6eff79a7 */ /* 0x0023e200081004ff */
[----:B------:R-:W-:Y:S02]  /*8ff0*/  PRMT R79, R58, 0x8880, RZ ;  /* 0x000088803a4f7816 */ /* 0x000fe400000000ff */
[----:B------:R-:W-:Y:S02]  /*9000*/  SHF.R.S32.HI R54, RZ, 0x18, R57 ;  /* 0x00000018ff367819 */ /* 0x000fe40000011439 */
[C---:B------:R-:W-:Y:S02]  /*9010*/  PRMT R73, R59.reuse, 0x8880, RZ ;  /* 0x000088803b497816 */ /* 0x040fe400000000ff */
[----:B------:R-:W-:Y:S02]  /*9020*/  SHF.R.S32.HI R55, RZ, 0x18, R58 ;  /* 0x00000018ff377819 */ /* 0x000fe4000001143a */
[----:B------:R-:W-:Y:S02]  /*9030*/  SHF.L.U32 R72, R59, 0x10, RZ ;  /* 0x000000103b487819 */ /* 0x000fe400000006ff */
[----:B------:R-:W-:Y:S02]  /*9040*/  PRMT R78, R60, 0x8880, RZ ;  /* 0x000088803c4e7816 */ /* 0x000fe400000000ff */
[----:B------:R-:W-:Y:S01]  /*9050*/  SHF.R.S32.HI R56, RZ, 0x18, R59 ;  /* 0x00000018ff387819 */ /* 0x000fe2000001143b */
[C---:B------:R-:W-:Y:S01]  /*9060*/  IMAD R0, R46.reuse, R4, RZ ;  /* 0x000000042e007224 */ /* 0x040fe200078e02ff */
[C---:B------:R-:W-:Y:S01]  /*9070*/  PRMT R70, R61.reuse, 0x8880, RZ ;  /* 0x000088803d467816 */ /* 0x040fe200000000ff */
[C---:B------:R-:W-:Y:S01]  /*9080*/  IMAD R2, R46.reuse, R5, RZ ;  /* 0x000000052e027224 */ /* 0x040fe200078e02ff */
[----:B------:R-:W-:Y:S01]  /*9090*/  SHF.L.U32 R69, R61, 0x10, RZ ;  /* 0x000000103d457819 */ /* 0x000fe200000006ff */
[----:B------:R-:W-:Y:S01]  /*90a0*/  IMAD R3, R46, R6, RZ ;  /* 0x000000062e037224 */ /* 0x000fe200078e02ff */
[----:B------:R-:W-:Y:S01]  /*90b0*/  PRMT R67, R62, 0x8880, RZ ;  /* 0x000088803e437816 */ /* 0x000fe200000000ff */
[-C--:B------:R-:W-:Y:S01]  /*90c0*/  IMAD R0, R49, R50.reuse, R0 ;  /* 0x0000003231007224 */ /* 0x080fe200078e0200 */
[----:B------:R-:W-:Y:S01]  /*90d0*/  PRMT R64, R63, 0x8880, RZ ;  /* 0x000088803f407816 */ /* 0x000fe200000000ff */
[----:B------:R-:W-:Y:S01]  /*90e0*/  IMAD R7, R46, R7, RZ ;  /* 0x000000072e077224 */ /* 0x000fe200078e02ff */
[----:B------:R-:W-:Y:S01]  /*90f0*/  SHF.L.U32 R80, R57, 0x8, RZ ;  /* 0x0000000839507819 */ /* 0x000fe200000006ff */
[-C--:B------:R-:W-:Y:S01]  /*9100*/  IMAD R2, R51, R50.reuse, R2 ;  /* 0x0000003233027224 */ /* 0x080fe200078e0202 */
[----:B------:R-:W-:Y:S01]  /*9110*/  SHF.R.S32.HI R51, RZ, 0x18, R81 ;  /* 0x00000018ff337819 */ /* 0x000fe20000011451 */
[----:B------:R-:W-:Y:S01]  /*9120*/  IMAD R3, R52, R50, R3 ;  /* 0x0000003234037224 */ /* 0x000fe200078e0203 */
[----:B------:R-:W-:Y:S01]  /*9130*/  SHF.R.S32.HI R52, RZ, 0x18, R72 ;  /* 0x00000018ff347819 */ /* 0x000fe20000011448 */
[----:B------:R-:W-:Y:S01]  /*9140*/  IMAD.MOV.U32 R49, RZ, RZ, R82 ;  /* 0x000000ffff317224 */ /* 0x000fe200078e0052 */
[----:B------:R-:W-:Y:S01]  /*9150*/  SHF.R.S32.HI R57, RZ, 0x18, R60 ;  /* 0x00000018ff397819 */ /* 0x000fe2000001143c */
[----:B------:R-:W-:Y:S01]  /*9160*/  IMAD R8, R46, R8, RZ ;  /* 0x000000082e087224 */ /* 0x000fe200078e02ff */
[----:B------:R-:W-:Y:S01]  /*9170*/  SHF.L.U32 R74, R58, 0x8, RZ ;  /* 0x000000083a4a7819 */ /* 0x000fe200000006ff */
[----:B------:R-:W-:Y:S01]  /*9180*/  IMAD R7, R53, R50, R7 ;  /* 0x0000003235077224 */ /* 0x000fe200078e0207 */
[----:B------:R-:W-:Y:S01]  /*9190*/  SHF.R.S32.HI R53, RZ, 0x18, R80 ;  /* 0x00000018ff357819 */ /* 0x000fe20000011450 */
[C---:B------:R-:W-:Y:S01]  /*91a0*/  IMAD R9, R46.reuse, R9, RZ ;  /* 0x000000092e097224 */ /* 0x040fe200078e02ff */
[----:B------:R-:W-:Y:S01]  /*91b0*/  SHF.R.S32.HI R58, RZ, 0x18, R61 ;  /* 0x00000018ff3a7819 */ /* 0x000fe2000001143d */
[C---:B------:R-:W-:Y:S01]  /*91c0*/  IMAD R10, R46.reuse, R10, RZ ;  /* 0x0000000a2e0a7224 */ /* 0x040fe200078e02ff */
[----:B------:R-:W-:Y:S01]  /*91d0*/  I2IP.S8.S32.SAT R101, R7, R3, RZ ;  /* 0x0000000307657239 */ /* 0x000fe200000014ff */
[----:B------:R-:W-:Y:S01]  /*91e0*/  IMAD R8, R49, R50, R8 ;  /* 0x0000003231087224 */ /* 0x000fe200078e0208 */
[----:B------:R-:W-:Y:S01]  /*91f0*/  MOV R49, R79 ;  /* 0x0000004f00317202 */ /* 0x000fe20000000f00 */
[----:B------:R-:W-:Y:S01]  /*9200*/  IMAD R11, R46, R11, RZ ;  /* 0x0000000b2e0b7224 */ /* 0x000fe200078e02ff */
[----:B------:R-:W-:Y:S01]  /*9210*/  I2IP.S8.S32.SAT R100, R2, R0, R101 ;  /* 0x0000000002647239 */ /* 0x000fe20000001465 */
[-C--:B------:R-:W-:Y:S01]  /*9220*/  IMAD R9, R51, R50.reuse, R9 ;  /* 0x0000003233097224 */ /* 0x080fe200078e0209 */
[----:B------:R-:W-:Y:S01]  /*9230*/  SHF.R.S32.HI R51, RZ, 0x18, R77 ;  /* 0x00000018ff337819 */ /* 0x000fe2000001144d */
[----:B------:R-:W-:Y:S01]  /*9240*/  IMAD R10, R53, R50, R10 ;  /* 0x00000032350a7224 */ /* 0x000fe200078e020a */
[----:B------:R-:W-:Y:S01]  /*9250*/  SHF.L.U32 R71, R59, 0x8, RZ ;  /* 0x000000083b477819 */ /* 0x000fe200000006ff */
[----:B------:R-:W-:Y:S01]  /*9260*/  IMAD R4, R46, R12, RZ ;  /* 0x0000000c2e047224 */ /* 0x000fe200078e02ff */
[----:B------:R-:W-:Y:S01]  /*9270*/  SHF.R.S32.HI R59, RZ, 0x18, R62 ;  /* 0x00000018ff3b7819 */ /* 0x000fe2000001143e */
[-C--:B------:R-:W-:Y:S01]  /*9280*/  IMAD R11, R54, R50.reuse, R11 ;  /* 0x00000032360b7224 */ /* 0x080fe200078e020b */
[----:B------:R-:W-:Y:S01]  /*9290*/  SHF.R.S32.HI R53, RZ, 0x18, R71 ;  /* 0x00000018ff357819 */ /* 0x000fe20000011447 */
[----:B------:R-:W-:Y:S01]  /*92a0*/  IMAD R5, R46, R13, RZ ;  /* 0x0000000d2e057224 */ /* 0x000fe200078e02ff */
[----:B------:R-:W-:Y:S01]  /*92b0*/  SHF.L.U32 R75, R60, 0x8, RZ ;  /* 0x000000083c4b7819 */ /* 0x000fe200000006ff */
[----:B------:R-:W-:Y:S01]  /*92c0*/  IMAD R4, R49, R50, R4 ;  /* 0x0000003231047224 */ /* 0x000fe200078e0204 */
[----:B------:R-:W-:Y:S01]  /*92d0*/  SHF.R.S32.HI R49, RZ, 0x18, R74 ;  /* 0x00000018ff317819 */ /* 0x000fe2000001144a */
[C---:B------:R-:W-:Y:S01]  /*92e0*/  IMAD R6, R46.reuse, R14, RZ ;  /* 0x0000000e2e067224 */ /* 0x040fe200078e02ff */
[----:B------:R-:W-:Y:S01]  /*92f0*/  I2IP.S8.S32.SAT R102, R11, R10, RZ ;  /* 0x0000000a0b667239 */ /* 0x000fe200000014ff */
[C---:B------:R-:W-:Y:S01]  /*9300*/  IMAD R15, R46.reuse, R15, RZ ;  /* 0x0000000f2e0f7224 */ /* 0x040fe200078e02ff */
[----:B------:R-:W-:Y:S01]  /*9310*/  SHF.R.S32.HI R60, RZ, 0x18, R63 ;  /* 0x00000018ff3c7819 */ /* 0x000fe2000001143f */
[----:B------:R-:W-:Y:S01]  /*9320*/  IMAD R5, R51, R50, R5 ;  /* 0x0000003233057224 */ /* 0x000fe200078e0205 */
[----:B------:R-:W-:Y:S01]  /*9330*/  MOV R51, R73 ;  /* 0x0000004900337202 */ /* 0x000fe20000000f00 */
[C---:B------:R-:W-:Y:S01]  /*9340*/  IMAD R12, R46.reuse, R16, RZ ;  /* 0x000000102e0c7224 */ /* 0x040fe200078e02ff */
[----:B------:R-:W-:Y:S01]  /*9350*/  I2IP.S8.S32.SAT R101, R9, R8, R102 ;  /* 0x0000000809657239 */ /* 0x000fe20000001466 */
[----:B------:R-:W-:Y:S01]  /*9360*/  IMAD R6, R49, R50, R6 ;  /* 0x0000003231067224 */ /* 0x000fe200078e0206 */
[----:B------:R-:W-:Y:S01]  /*9370*/  MOV R49, R78 ;  /* 0x0000004e00317202 */ /* 0x000fe20000000f00 */
[----:B------:R-:W-:Y:S01]  /*9380*/  IMAD R13, R46, R17, RZ ;  /* 0x000000112e0d7224 */ /* 0x000fe200078e02ff */
[----:B------:R-:W-:Y:S01]  /*9390*/  SHF.L.U32 R68, R61, 0x8, RZ ;  /* 0x000000083d447819 */ /* 0x000fe200000006ff */
[----:B------:R-:W-:Y:S01]  /*93a0*/  IMAD R15, R55, R50, R15 ;  /* 0x00000032370f7224 */ /* 0x000fe200078e020f */
[----:B------:R-:W-:Y:S01]  /*93b0*/  SHF.L.U32 R65, R62, 0x8, RZ ;  /* 0x000000083e417819 */ /* 0x000fe200000006ff */
[C---:B------:R-:W-:Y:S01]  /*93c0*/  IMAD R14, R46.reuse, R18, RZ ;  /* 0x000000122e0e7224 */ /* 0x040fe200078e02ff */
[----:B------:R-:W-:Y:S01]  /*93d0*/  SHF.L.U32 R62, R63, 0x10, RZ ;  /* 0x000000103f3e7819 */ /* 0x000fe200000006ff */
[----:B------:R-:W-:Y:S01]  /*93e0*/  IMAD R12, R51, R50, R12 ;  /* 0x00000032330c7224 */ /* 0x000fe200078e020c */
[----:B------:R-:W-:Y:S01]  /*93f0*/  I2IP.S8.S32.SAT R102, R15, R6, RZ ;  /* 0x000000060f667239 */ /* 0x000fe200000014ff */
[----:B------:R-:W-:Y:S01]  /*9400*/  IMAD R19, R46, R19, RZ ;  /* 0x000000132e137224 */ /* 0x000fe200078e02ff */
[----:B------:R-:W-:Y:S01]  /*9410*/  SHF.R.S32.HI R51, RZ, 0x18, R76 ;  /* 0x00000018ff337819 */ /* 0x000fe2000001144c */
[----:B------:R-:W-:Y:S01]  /*9420*/  IMAD R13, R52, R50, R13 ;  /* 0x00000032340d7224 */ /* 0x000fe200078e020d */
[----:B------:R-:W-:Y:S01]  /*9430*/  I2IP.S8.S32.SAT R102, R5, R4, R102 ;  /* 0x0000000405667239 */ /* 0x000fe20000001466 */
[C---:B------:R-:W-:Y:S01]  /*9440*/  IMAD R16, R46.reuse, R20, RZ ;  /* 0x000000142e107224 */ /* 0x040fe200078e02ff */
[----:B------:R-:W-:Y:S01]  /*9450*/  SHF.R.S32.HI R52, RZ, 0x18, R62 ;  /* 0x00000018ff347819 */ /* 0x000fe2000001143e */
[-C--:B------:R-:W-:Y:S01]  /*9460*/  IMAD R14, R53, R50.reuse, R14 ;  /* 0x00000032350e7224 */ /* 0x080fe200078e020e */
[----:B------:R-:W-:Y:S01]  /*9470*/  SHF.R.S32.HI R53, RZ, 0x18, R75 ;  /* 0x00000018ff357819 */ /* 0x000fe2000001144b */
[----:B------:R-:W-:Y:S01]  /*9480*/  IMAD R17, R46, R21, RZ ;  /* 0x000000152e117224 */ /* 0x000fe200078e02ff */
[----:B------:R-:W-:Y:S01]  /*9490*/  SHF.L.U32 R61, R63, 0x8, RZ ;  /* 0x000000083f3d7819 */ /* 0x000fe200000006ff */
[----:B------:R-:W-:Y:S01]  /*94a0*/  IMAD R19, R56, R50, R19 ;  /* 0x0000003238137224 */ /* 0x000fe200078e0213 */
[----:B-1----:R-:W-:Y:S01]  /*94b0*/  IADD3 R110, PT, PT, R44, 0x1, RZ ;  /* 0x000000012c6e7810 */ /* 0x002fe20007ffe0ff */
[C---:B------:R-:W-:Y:S02]  /*94c0*/  IMAD R18, R46.reuse, R22, RZ ;  /* 0x000000162e127224 */ /* 0x040fe400078e02ff */
[----:B------:R-:W-:Y:S01]  /*94d0*/  IMAD R16, R49, R50, R16 ;  /* 0x0000003231107224 */ /* 0x000fe200078e0210 */
[----:B------:R-:W-:Y:S01]  /*94e0*/  I2IP.S8.S32.SAT R103, R19, R14, RZ ;  /* 0x0000000e13677239 */ /* 0x000fe200000014ff */
[C---:B------:R-:W-:Y:S02]  /*94f0*/  IMAD R23, R46.reuse, R23, RZ ;  /* 0x000000172e177224 */ /* 0x040fe400078e02ff */
[----:B------:R-:W-:Y:S01]  /*9500*/  IMAD R17, R51, R50, R17 ;  /* 0x0000003233117224 */ /* 0x000fe200078e0211 */
[----:B------:R-:W-:Y:S01]  /*9510*/  I2IP.S8.S32.SAT R103, R13, R12, R103 ;  /* 0x0000000c0d677239 */ /* 0x000fe20000001467 */
[C---:B------:R-:W-:Y:S01]  /*9520*/  IMAD R20, R46.reuse, R24, RZ ;  /* 0x000000182e147224 */ /* 0x040fe200078e02ff */
[----:B------:R-:W-:Y:S01]  /*9530*/  SHF.R.S32.HI R51, RZ, 0x18, R69 ;  /* 0x00000018ff337819 */ /* 0x000fe20000011445 */
[-C--:B------:R-:W-:Y:S01]  /*9540*/  IMAD R18, R53, R50.reuse, R18 ;  /* 0x0000003235127224 */ /* 0x080fe200078e0212 */
[----:B------:R-:W-:Y:S01]  /*9550*/  SHF.R.S32.HI R53, RZ, 0x18, R68 ;  /* 0x00000018ff357819 */ /* 0x000fe20000011444 */
[----:B------:R-:W-:Y:S01]  /*9560*/  IMAD.MOV.U32 R49, RZ, RZ, R70 ;  /* 0x000000ffff317224 */ /* 0x000fe200078e0046 */
[----:B------:R1:W-:Y:S01]  /*9570*/  STS.128 [R95+UR49+0x3500], R100 ;  /* 0x003500645f007988 */ /* 0x0003e20008000c31 */
[C---:B------:R-:W-:Y:S02]  /*9580*/  IMAD R21, R46.reuse, R25, RZ ;  /* 0x000000192e157224 */ /* 0x040fe400078e02ff */
[----:B------:R-:W-:Y:S02]  /*9590*/  IMAD R23, R57, R50, R23 ;  /* 0x0000003239177224 */ /* 0x000fe400078e0217 */
[C---:B------:R-:W-:Y:S02]  /*95a0*/  IMAD R22, R46.reuse, R26, RZ ;  /* 0x0000001a2e167224 */ /* 0x040fe400078e02ff */
[----:B------:R-:W-:Y:S01]  /*95b0*/  IMAD R20, R49, R50, R20 ;  /* 0x0000003231147224 */ /* 0x000fe200078e0214 */
[----:B------:R-:W-:Y:S01]  /*95c0*/  I2IP.S8.S32.SAT R116, R23, R18, RZ ;  /* 0x0000001217747239 */ /* 0x000fe200000014ff */
[C---:B------:R-:W-:Y:S01]  /*95d0*/  IMAD R27, R46.reuse, R27, RZ ;  /* 0x0000001b2e1b7224 */ /* 0x040fe200078e02ff */
[----:B------:R-:W-:Y:S01]  /*95e0*/  MOV R49, R67 ;  /* 0x0000004300317202 */ /* 0x000fe20000000f00 */
[----:B------:R-:W-:Y:S01]  /*95f0*/  IMAD R21, R51, R50, R21 ;  /* 0x0000003233157224 */ /* 0x000fe200078e0215 */
[----:B------:R-:W-:Y:S01]  /*9600*/  I2IP.S8.S32.SAT R116, R17, R16, R116 ;  /* 0x0000001011747239 */ /* 0x000fe20000001474 */
[----:B------:R-:W-:Y:S01]  /*9610*/  IMAD R24, R46, R28, RZ ;  /* 0x0000001c2e187224 */ /* 0x000fe200078e02ff */
[----:B------:R-:W-:Y:S01]  /*9620*/  SHF.R.S32.HI R51, RZ, 0x18, R66 ;  /* 0x00000018ff337819 */ /* 0x000fe20000011442 */
[-C--:B------:R-:W-:Y:S01]  /*9630*/  IMAD R22, R53, R50.reuse, R22 ;  /* 0x0000003235167224 */ /* 0x080fe200078e0216 */
[----:B------:R-:W-:Y:S01]  /*9640*/  SHF.R.S32.HI R53, RZ, 0x18, R61 ;  /* 0x00000018ff357819 */ /* 0x000fe2000001143d */
[-C--:B------:R-:W-:Y:S02]  /*9650*/  IMAD R27, R58, R50.reuse, R27 ;  /* 0x000000323a1b7224 */ /* 0x080fe400078e021b */
[C---:B------:R-:W-:Y:S02]  /*9660*/  IMAD R25, R46.reuse, R29, RZ ;  /* 0x0000001d2e197224 */ /* 0x040fe400078e02ff */
[----:B------:R-:W-:Y:S01]  /*9670*/  IMAD R24, R49, R50, R24 ;  /* 0x0000003231187224 */ /* 0x000fe200078e0218 */
[----:B------:R-:W-:Y:S01]  /*9680*/  SHF.R.S32.HI R49, RZ, 0x18, R65 ;  /* 0x00000018ff317819 */ /* 0x000fe20000011441 */
[C---:B------:R-:W-:Y:S01]  /*9690*/  IMAD R26, R46.reuse, R30, RZ ;  /* 0x0000001e2e1a7224 */ /* 0x040fe200078e02ff */
[----:B------:R-:W-:Y:S01]  /*96a0*/  I2IP.S8.S32.SAT R117, R27, R22, RZ ;  /* 0x000000161b757239 */ /* 0x000fe200000014ff */
[C---:B------:R-:W-:Y:S02]  /*96b0*/  IMAD R31, R46.reuse, R31, RZ ;  /* 0x0000001f2e1f7224 */ /* 0x040fe400078e02ff */
[----:B------:R-:W-:Y:S01]  /*96c0*/  IMAD R25, R51, R50, R25 ;  /* 0x0000003233197224 */ /* 0x000fe200078e0219 */
[----:B------:R-:W-:Y:S01]  /*96d0*/  MOV R51, R64 ;  /* 0x0000004000337202 */ /* 0x000fe20000000f00 */
[C---:B------:R-:W-:Y:S01]  /*96e0*/  IMAD R28, R46.reuse, R32, RZ ;  /* 0x000000202e1c7224 */ /* 0x040fe200078e02ff */
[----:B------:R-:W-:Y:S01]  /*96f0*/  I2IP.S8.S32.SAT R117, R21, R20, R117 ;  /* 0x0000001415757239 */ /* 0x000fe20000001475 */
[-C--:B------:R-:W-:Y:S02]  /*9700*/  IMAD R26, R49, R50.reuse, R26 ;  /* 0x00000032311a7224 */ /* 0x080fe400078e021a */
[C---:B------:R-:W-:Y:S02]  /*9710*/  IMAD R29, R46.reuse, R33, RZ ;  /* 0x000000212e1d7224 */ /* 0x040fe400078e02ff */
[-C--:B------:R-:W-:Y:S02]  /*9720*/  IMAD R31, R59, R50.reuse, R31 ;  /* 0x000000323b1f7224 */ /* 0x080fe400078e021f */
[----:B------:R-:W-:Y:S02]  /*9730*/  IMAD R28, R51, R50, R28 ;  /* 0x00000032331c7224 */ /* 0x000fe400078e021c */
[----:B------:R-:W-:Y:S01]  /*9740*/  IMAD R30, R46, R34, RZ ;  /* 0x000000222e1e7224 */ /* 0x000fe200078e02ff */
[----:B------:R-:W-:Y:S01]  /*9750*/  I2IP.S8.S32.SAT R113, R31, R26, RZ ;  /* 0x0000001a1f717239 */ /* 0x000fe200000014ff */
[----:B------:R-:W-:Y:S02]  /*9760*/  IMAD R29, R52, R50, R29 ;  /* 0x00000032341d7224 */ /* 0x000fe400078e021d */
[----:B------:R-:W-:Y:S01]  /*9770*/  IMAD R35, R46, R35, RZ ;  /* 0x000000232e237224 */ /* 0x000fe200078e02ff */
[----:B------:R-:W-:Y:S01]  /*9780*/  I2IP.S8.S32.SAT R118, R25, R24, R113 ;  /* 0x0000001819767239 */ /* 0x000fe20000001471 */
[-C--:B------:R-:W-:Y:S02]  /*9790*/  IMAD R30, R53, R50.reuse, R30 ;  /* 0x00000032351e7224 */ /* 0x080fe400078e021e */
[----:B------:R-:W-:Y:S05]  /*97a0*/  IMAD R35, R60, R50, R35 ;  /* 0x000000323c237224 */ /* 0x000fea00078e0223 */
[----:B------:R-:W-:Y:S04]  /*97b0*/  I2IP.S8.S32.SAT R114, R35, R30, RZ ;  /* 0x0000001e23727239 */ /* 0x000fe800000014ff */
[----:B------:R-:W-:Y:S05]  /*97c0*/  I2IP.S8.S32.SAT R119, R29, R28, R114 ;  /* 0x0000001c1d777239 */ /* 0x000fea0000001472 */
        /* <DEDUP_REMOVED lines=9> */
[----:B------:R-:W-:Y:S02]  /*9860*/  UIADD3 UR12, UP0, UPT, UR52, 0x680, URZ ;  /* 0x00000680340c7890 */ /* 0x000fe4000ff1e0ff */
[----:B------:R-:W-:Y:S02]  /*9870*/  UIADD3 UR9, UPT, UPT, UR41, 0x20, URZ ;  /* 0x0000002029097890 */ /* 0x000fe4000fffe0ff */
[----:B------:R-:W-:Y:S02]  /*9880*/  UIADD3 UR8, UPT, UPT, UR49, 0x3500, URZ ;  /* 0x0000350031087890 */ /* 0x000fe4000fffe0ff */
[----:B------:R-:W-:Y:S01]  /*9890*/  UIADD3.X UR13, UPT, UPT, URZ, UR53, URZ, UP0, !UPT ;  /* 0x00000035ff0d7290 */ /* 0x000fe200087fe4ff */
[----:B------:R-:W-:Y:S01]  /*98a0*/  UMOV UR10, UR42 ;  /* 0x0000002a000a7c82 */ /* 0x000fe20008000000 */
[----:B------:R-:W-:Y:S01]  /*98b0*/  UMOV UR11, UR36 ;  /* 0x00000024000b7c82 */ /* 0x000fe20008000000 */
[----:B------:R-:W-:Y:S02]  /*98c0*/  UIADD3 UR5, UPT, UPT, UR41, 0x60, URZ ;  /* 0x0000006029057890 */ /* 0x000fe4000fffe0ff */
[----:B------:R-:W-:Y:S01]  /*98d0*/  UIADD3 UR4, UPT, UPT, UR49, 0x3d00, URZ ;  /* 0x00003d0031047890 */ /* 0x000fe2000fffe0ff */
[----:B------:R-:W-:Y:S03]  /*98e0*/  UMOV UR6, UR42 ;  /* 0x0000002a00067c82 */ /* 0x000fe60008000000 */
[----:B------:R2:W-:Y:S01]  /*98f0*/  UTMASTG.3D [UR8], [UR12] ;  /* 0x000000080c0073b5 */ /* 0x0005e20008010000 */
[----:B------:R-:W-:Y:S04]  /*9900*/  UMOV UR7, UR36 ;  /* 0x0000002400077c82 */ /* 0x000fe80008000000 */
[----:B------:R2:W-:Y:S01]  /*9910*/  UTMASTG.3D [UR4], [UR12] ;  /* 0x000000040c0073b5 */ /* 0x0005e20008010000 */
[----:B------:R0:W-:Y:S01]  /*9920*/  UTMACMDFLUSH ;  /* 0x00000000000079b7 */ /* 0x0001e20000000000 */
[----:B--2---:R-:W-:Y:S04]  /*9930*/  DEPBAR.LE SB0, 0x1 ;  /* 0x000080400000791a */ /* 0x004fe80000000000 */
.L_x_170:
[----:B------:R-:W-:Y:S05]  /*9940*/  BSYNC.RECONVERGENT B0 ;  /* 0x0000000000007941 */ /* 0x000fea0003800200 */
.L_x_169:
[----:B------:R-:W-:Y:S01]  /*9950*/  BAR.SYNC.DEFER_BLOCKING 0x1, 0x80 ;  /* 0x0042000000007b1d */ /* 0x000fe20000010000 */
[----:B------:R-:W-:Y:S01]  /*9960*/  ISETP.NE.AND P2, PT, R109, RZ, PT ;  /* 0x000000ff6d00720c */ /* 0x000fe20003f45270 */
[----:B------:R-:W-:Y:S01]  /*9970*/  IMAD.IADD R20, R43, 0x1, R83 ;  /* 0x000000012b147824 */ /* 0x000fe200078e0253 */
[----:B------:R-:W-:Y:S01]  /*9980*/  ISETP.NE.AND P0, PT, R111, 0x2, PT ;  /* 0x000000026f00780c */ /* 0x000fe20003f05270 */
[----:B------:R-:W-:Y:S01]  /*9990*/  IMAD.IADD R21, R45, 0x1, R90 ;  /* 0x000000012d157824 */ /* 0x000fe200078e025a */
[----:B------:R-:W-:Y:S02]  /*99a0*/  ISETP.NE.AND P1, PT, R110, 0x4, PT ;  /* 0x000000046e00780c */ /* 0x000fe40003f25270 */
[----:B------:R-:W-:Y:S02]  /*99b0*/  SEL R0, RZ, 0x1, P0 ;  /* 0x00000001ff007807 */ /* 0x000fe40000000000 */
[----:B------:R-:W-:Y:S02]  /*99c0*/  SEL R3, RZ, 0x1, P1 ;  /* 0x00000001ff037807 */ /* 0x000fe40000800000 */
[----:B------:R-:W-:Y:S02]  /*99d0*/  LOP3.LUT R105, R105, R0, RZ, 0x3c, !PT ;  /* 0x0000000069697212 */ /* 0x000fe400078e3cff */
[----:B------:R-:W-:Y:S02]  /*99e0*/  LOP3.LUT R106, R106, R3, RZ, 0x3c, !PT ;  /* 0x000000036a6a7212 */ /* 0x000fe400078e3cff */
[----:B------:R-:W-:Y:S02]  /*99f0*/  @P2 R2UR UR36, R98 ;  /* 0x00000000622422ca */ /* 0x000fe400000e0000 */
[----:B------:R-:W-:Y:S02]  /*9a00*/  SEL R111, R111, RZ, P0 ;  /* 0x000000ff6f6f7207 */ /* 0x000fe40000000000 */
[----:B------:R-:W-:Y:S01]  /*9a10*/  SEL R44, R110, RZ, P1 ;  /* 0x000000ff6e2c7207 */ /* 0x000fe20000800000 */
[----:B------:R-:W-:Y:S10]  /*9a20*/  @P2 BRA `(.L_x_171) ;  /* 0xffffffd400bc2947 */ /* 0x000ff4000383ffff */
[----:B------:R-:W-:Y:S05]  /*9a30*/  EXIT ;  /* 0x000000000000794d */ /* 0x000fea0003800000 */
.L_x_25:
[----:B--2---:R2:W4:Y:S02]  /*9a40*/  SYNCS.PHASECHK.TRANS64.TRYWAIT P0, [R3+URZ+0x3e0], R2 ;  /* 0x0003e002030075a7 */ /* 0x00452400080011ff */
[----:B----4-:R-:W-:Y:S05]  /*9a50*/  @!P0 NANOSLEEP.SYNCS 0x989680 ;  /* 0x009896800000895d */ /* 0x010fea0003900000 */
[----:B------:R-:W4:Y:S02]  /*9a60*/  @!P0 SYNCS.PHASECHK.TRANS64 P0, [R3+URZ+0x3e0], R2 ;  /* 0x0003e002030085a7 */ /* 0x000f2400080010ff */
[----:B----4-:R-:W-:Y:S05]  /*9a70*/  @!P0 BRA `(.L_x_25) ;  /* 0xfffffffc00f08947 */ /* 0x010fea000383ffff */
[----:B------:R-:W-:Y:S05]  /*9a80*/  BRA `(.L_x_172) ;  /* 0xffffff8000d87947 */ /* 0x000fea000383ffff */
.L_x_28:
[----:B-1----:R-:W-:-:S07]  /*9a90*/  MOV R2, UR33 ;  /* 0x0000002100027c02 */ /* 0x002fce0008000f00 */
.L_x_173:
[----:B-1----:R1:W2:Y:S02]  /*9aa0*/  SYNCS.PHASECHK.TRANS64.TRYWAIT P0, [R2+URZ+0x1a0], R5 ;  /* 0x0001a005020075a7 */ /* 0x0022a400080011ff */
[----:B--2---:R-:W-:Y:S05]  /*9ab0*/  @!P0 NANOSLEEP.SYNCS 0x989680 ;  /* 0x009896800000895d */ /* 0x004fea0003900000 */
[----:B------:R-:W2:Y:S02]  /*9ac0*/  @!P0 SYNCS.PHASECHK.TRANS64 P0, [R2+URZ+0x1a0], R5 ;  /* 0x0001a005020085a7 */ /* 0x000ea400080010ff */
[----:B--2---:R-:W-:Y:S05]  /*9ad0*/  @!P0 BRA `(.L_x_173) ;  /* 0xfffffffc00f08947 */ /* 0x004fea000383ffff */
[----:B------:R-:W-:Y:S05]  /*9ae0*/  BRA `(.L_x_27) ;  /* 0xffffff84003c7947 */ /* 0x000fea000383ffff */
.L_x_35:
[----:B-1----:R-:W-:-:S07]  /*9af0*/  MOV R2, UR17 ;  /* 0x0000001100027c02 */ /* 0x002fce0008000f00 */
.L_x_174:
[----:B-1----:R1:W2:Y:S02]  /*9b00*/  SYNCS.PHASECHK.TRANS64.TRYWAIT P0, [R2+URZ+0x1a0], R5 ;  /* 0x0001a005020075a7 */ /* 0x0022a400080011ff */
[----:B--2---:R-:W-:Y:S05]  /*9b10*/  @!P0 NANOSLEEP.SYNCS 0x989680 ;  /* 0x009896800000895d */ /* 0x004fea0003900000 */
[----:B------:R-:W2:Y:S02]  /*9b20*/  @!P0 SYNCS.PHASECHK.TRANS64 P0, [R2+URZ+0x1a0], R5 ;  /* 0x0001a005020085a7 */ /* 0x000ea400080010ff */
[----:B--2---:R-:W-:Y:S05]  /*9b30*/  @!P0 BRA `(.L_x_174) ;  /* 0xfffffffc00f08947 */ /* 0x004fea000383ffff */
[----:B------:R-:W-:Y:S05]  /*9b40*/  BRA `(.L_x_34) ;  /* 0xffffff8400f47947 */ /* 0x000fea000383ffff */
.L_x_40:
[----:B-1----:R1:W2:Y:S02]  /*9b50*/  SYNCS.PHASECHK.TRANS64.TRYWAIT P0, [R2+URZ+0x370], R3 ;  /* 0x00037003020075a7 */ /* 0x0022a400080011ff */
[----:B--2---:R-:W-:Y:S05]  /*9b60*/  @!P0 NANOSLEEP.SYNCS 0x989680 ;  /* 0x009896800000895d */ /* 0x004fea0003900000 */
[----:B------:R-:W2:Y:S02]  /*9b70*/  @!P0 SYNCS.PHASECHK.TRANS64 P0, [R2+URZ+0x370], R3 ;  /* 0x00037003020085a7 */ /* 0x000ea400080010ff */
[----:B--2---:R-:W-:Y:S05]  /*9b80*/  @!P0 BRA `(.L_x_40) ;  /* 0xfffffffc00f08947 */ /* 0x004fea000383ffff */
[----:B------:R-:W-:Y:S05]  /*9b90*/  BRA `(.L_x_175) ;  /* 0xffffff8800947947 */ /* 0x000fea000383ffff */
.L_x_44:
[----:B---3--:R-:W-:-:S07]  /*9ba0*/  MOV R0, UR4 ;  /* 0x0000000400007c02 */ /* 0x008fce0008000f00 */
.L_x_176:
[----:B-1----:R1:W2:Y:S02]  /*9bb0*/  SYNCS.PHASECHK.TRANS64.TRYWAIT P0, [R0+URZ], R3 ;  /* 0x00000003000075a7 */ /* 0x0022a400080011ff */
[----:B--2---:R-:W-:Y:S05]  /*9bc0*/  @!P0 NANOSLEEP.SYNCS 0x989680 ;  /* 0x009896800000895d */ /* 0x004fea0003900000 */
[----:B------:R-:W2:Y:S02]  /*9bd0*/  @!P0 SYNCS.PHASECHK.TRANS64 P0, [R0+URZ], R3 ;  /* 0x00000003000085a7 */ /* 0x000ea400080010ff */
[----:B--2---:R-:W-:Y:S05]  /*9be0*/  @!P0 BRA `(.L_x_176) ;  /* 0xfffffffc00f08947 */ /* 0x004fea000383ffff */
[----:B------:R-:W-:Y:S05]  /*9bf0*/  BRA `(.L_x_177) ;  /* 0xffffff9000047947 */ /* 0x000fea000383ffff */
.L_x_45:
[----:B---3--:R-:W-:-:S07]  /*9c00*/  MOV R0, UR4 ;  /* 0x0000000400007c02 */ /* 0x008fce0008000f00 */
.L_x_178:
[----:B-1----:R1:W2:Y:S02]  /*9c10*/  SYNCS.PHASECHK.TRANS64.TRYWAIT P0, [R0+URZ], R3 ;  /* 0x00000003000075a7 */ /* 0x0022a400080011ff */
[----:B--2---:R-:W-:Y:S05]  /*9c20*/  @!P0 NANOSLEEP.SYNCS 0x989680 ;  /* 0x009896800000895d */ /* 0x004fea0003900000 */
[----:B------:R-:W2:Y:S02]  /*9c30*/  @!P0 SYNCS.PHASECHK.TRANS64 P0, [R0+URZ], R3 ;  /* 0x00000003000085a7 */ /* 0x000ea400080010ff */
[----:B--2---:R-:W-:Y:S05]  /*9c40*/  @!P0 BRA `(.L_x_178) ;  /* 0xfffffffc00f08947 */ /* 0x004fea000383ffff */
[----:B------:R-:W-:Y:S05]  /*9c50*/  BRA `(.L_x_179) ;  /* 0xffffff9000107947 */ /* 0x000fea000383ffff */
.L_x_46:
[----:B---3--:R-:W-:-:S07]  /*9c60*/  MOV R0, UR4 ;  /* 0x0000000400007c02 */ /* 0x008fce0008000f00 */
.L_x_180:
[----:B-1----:R1:W2:Y:S02]  /*9c70*/  SYNCS.PHASECHK.TRANS64.TRYWAIT P0, [R0+URZ], R3 ;  /* 0x00000003000075a7 */ /* 0x0022a400080011ff */
[----:B--2---:R-:W-:Y:S05]  /*9c80*/  @!P0 NANOSLEEP.SYNCS 0x989680 ;  /* 0x009896800000895d */ /* 0x004fea0003900000 */
[----:B------:R-:W2:Y:S02]  /*9c90*/  @!P0 SYNCS.PHASECHK.TRANS64 P0, [R0+URZ], R3 ;  /* 0x00000003000085a7 */ /* 0x000ea400080010ff */
[----:B--2---:R-:W-:Y:S05]  /*9ca0*/  @!P0 BRA `(.L_x_180) ;  /* 0xfffffffc00f08947 */ /* 0x004fea000383ffff */
[----:B------:R-:W-:Y:S05]  /*9cb0*/  BRA `(.L_x_181) ;  /* 0xffffff90001c7947 */ /* 0x000fea000383ffff */
.L_x_47:
[----:B---3--:R-:W-:-:S07]  /*9cc0*/  MOV R0, UR4 ;  /* 0x0000000400007c02 */ /* 0x008fce0008000f00 */
.L_x_182:
[----:B-1----:R1:W2:Y:S02]  /*9cd0*/  SYNCS.PHASECHK.TRANS64.TRYWAIT P0, [R0+URZ], R3 ;  /* 0x00000003000075a7 */ /* 0x0022a400080011ff */
[----:B--2---:R-:W-:Y:S05]  /*9ce0*/  @!P0 NANOSLEEP.SYNCS 0x989680 ;  /* 0x009896800000895d */ /* 0x004fea0003900000 */
[----:B------:R-:W2:Y:S02]  /*9cf0*/  @!P0 SYNCS.PHASECHK.TRANS64 P0, [R0+URZ], R3 ;  /* 0x00000003000085a7 */ /* 0x000ea400080010ff */
[----:B--2---:R-:W-:Y:S05]  /*9d00*/  @!P0 BRA `(.L_x_182) ;  /* 0xfffffffc00f08947 */ /* 0x004fea000383ffff */
[----:B------:R-:W-:Y:S05]  /*9d10*/  BRA `(.L_x_183) ;  /* 0xffffff9000287947 */ /* 0x000fea000383ffff */
.L_x_48:
[----:B---3--:R-:W-:-:S07]  /*9d20*/  MOV R0, UR4 ;  /* 0x0000000400007c02 */ /* 0x008fce0008000f00 */
.L_x_184:
[----:B-1----:R1:W2:Y:S02]  /*9d30*/  SYNCS.PHASECHK.TRANS64.TRYWAIT P0, [R0+URZ], R3 ;  /* 0x00000003000075a7 */ /* 0x0022a400080011ff */
[----:B--2---:R-:W-:Y:S05]  /*9d40*/  @!P0 NANOSLEEP.SYNCS 0x989680 ;  /* 0x009896800000895d */ /* 0x004fea0003900000 */
[----:B------:R-:W2:Y:S02]  /*9d50*/  @!P0 SYNCS.PHASECHK.TRANS64 P0, [R0+URZ], R3 ;  /* 0x00000003000085a7 */ /* 0x000ea400080010ff */
[----:B--2---:R-:W-:Y:S05]  /*9d60*/  @!P0 BRA `(.L_x_184) ;  /* 0xfffffffc00f08947 */ /* 0x004fea000383ffff */
[----:B------:R-:W-:Y:S05]  /*9d70*/  BRA `(.L_x_185) ;  /* 0xffffff9000347947 */ /* 0x000fea000383ffff */
.L_x_49:
[----:B---3--:R-:W-:-:S07]  /*9d80*/  MOV R0, UR4 ;  /* 0x0000000400007c02 */ /* 0x008fce0008000f00 */
.L_x_186:
[----:B-1----:R1:W2:Y:S02]  /*9d90*/  SYNCS.PHASECHK.TRANS64.TRYWAIT P0, [R0+URZ], R3 ;  /* 0x00000003000075a7 */ /* 0x0022a400080011ff */
[----:B--2---:R-:W-:Y:S05]  /*9da0*/  @!P0 NANOSLEEP.SYNCS 0x989680 ;  /* 0x009896800000895d */ /* 0x004fea0003900000 */
[----:B------:R-:W2:Y:S02]  /*9db0*/  @!P0 SYNCS.PHASECHK.TRANS64 P0, [R0+URZ], R3 ;  /* 0x00000003000085a7 */ /* 0x000ea400080010ff */
[----:B--2---:R-:W-:Y:S05]  /*9dc0*/  @!P0 BRA `(.L_x_186) ;  /* 0xfffffffc00f08947 */ /* 0x004fea000383ffff */
[----:B------:R-:W-:Y:S05]  /*9dd0*/  BRA `(.L_x_187) ;  /* 0xffffff9000407947 */ /* 0x000fea000383ffff */
.L_x_50:
[----:B---3--:R-:W-:-:S07]  /*9de0*/  MOV R0, UR4 ;  /* 0x0000000400007c02 */ /* 0x008fce0008000f00 */
.L_x_188:
[----:B-1----:R1:W2:Y:S02]  /*9df0*/  SYNCS.PHASECHK.TRANS64.TRYWAIT P0, [R0+URZ], R3 ;  /* 0x00000003000075a7 */ /* 0x0022a400080011ff */
[----:B--2---:R-:W-:Y:S05]  /*9e00*/  @!P0 NANOSLEEP.SYNCS 0x989680 ;  /* 0x009896800000895d */ /* 0x004fea0003900000 */
[----:B------:R-:W2:Y:S02]  /*9e10*/  @!P0 SYNCS.PHASECHK.TRANS64 P0, [R0+URZ], R3 ;  /* 0x00000003000085a7 */ /* 0x000ea400080010ff */
[----:B--2---:R-:W-:Y:S05]  /*9e20*/  @!P0 BRA `(.L_x_188) ;  /* 0xfffffffc00f08947 */ /* 0x004fea000383ffff */
[----:B------:R-:W-:Y:S05]  /*9e30*/  BRA `(.L_x_189) ;  /* 0xffffff90004c7947 */ /* 0x000fea000383ffff */
.L_x_51:
[----:B---3--:R-:W-:-:S07]  /*9e40*/  MOV R0, UR4 ;  /* 0x0000000400007c02 */ /* 0x008fce0008000f00 */
.L_x_190:
[----:B-1----:R1:W2:Y:S02]  /*9e50*/  SYNCS.PHASECHK.TRANS64.TRYWAIT P0, [R0+URZ], R3 ;  /* 0x00000003000075a7 */ /* 0x0022a400080011ff */
[----:B--2---:R-:W-:Y:S05]  /*9e60*/  @!P0 NANOSLEEP.SYNCS 0x989680 ;  /* 0x009896800000895d */ /* 0x004fea0003900000 */
[----:B------:R-:W2:Y:S02]  /*9e70*/  @!P0 SYNCS.PHASECHK.TRANS64 P0, [R0+URZ], R3 ;  /* 0x00000003000085a7 */ /* 0x000ea400080010ff */
[----:B--2---:R-:W-:Y:S05]  /*9e80*/  @!P0 BRA `(.L_x_190) ;  /* 0xfffffffc00f08947 */ /* 0x004fea000383ffff */
[----:B------:R-:W-:Y:S05]  /*9e90*/  BRA `(.L_x_191) ;  /* 0xffffff9000587947 */ /* 0x000fea000383ffff */
.L_x_52:
[----:B---3--:R-:W-:-:S07]  /*9ea0*/  MOV R0, UR4 ;  /* 0x0000000400007c02 */ /* 0x008fce0008000f00 */
.L_x_192:
[----:B-1----:R1:W2:Y:S02]  /*9eb0*/  SYNCS.PHASECHK.TRANS64.TRYWAIT P0, [R0+URZ], R3 ;  /* 0x00000003000075a7 */ /* 0x0022a400080011ff */
[----:B--2---:R-:W-:Y:S05]  /*9ec0*/  @!P0 NANOSLEEP.SYNCS 0x989680 ;  /* 0x009896800000895d */ /* 0x004fea0003900000 */
[----:B------:R-:W2:Y:S02]  /*9ed0*/  @!P0 SYNCS.PHASECHK.TRANS64 P0, [R0+URZ], R3 ;  /* 0x00000003000085a7 */ /* 0x000ea400080010ff */
[----:B--2---:R-:W-:Y:S05]  /*9ee0*/  @!P0 BRA `(.L_x_192) ;  /* 0xfffffffc00f08947 */ /* 0x004fea000383ffff */
[----:B------:R-:W-:Y:S05]  /*9ef0*/  BRA `(.L_x_193) ;  /* 0xffffff9000647947 */ /* 0x000fea000383ffff */
.L_x_53:
[----:B---3--:R-:W-:-:S07]  /*9f00*/  MOV R0, UR4 ;  /* 0x0000000400007c02 */ /* 0x008fce0008000f00 */
.L_x_194:
[----:B-1----:R1:W2:Y:S02]  /*9f10*/  SYNCS.PHASECHK.TRANS64.TRYWAIT P0, [R0+URZ], R3 ;  /* 0x00000003000075a7 */ /* 0x0022a400080011ff */
[----:B--2---:R-:W-:Y:S05]  /*9f20*/  @!P0 NANOSLEEP.SYNCS 0x989680 ;  /* 0x009896800000895d */ /* 0x004fea0003900000 */
[----:B------:R-:W2:Y:S02]  /*9f30*/  @!P0 SYNCS.PHASECHK.TRANS64 P0, [R0+URZ], R3 ;  /* 0x00000003000085a7 */ /* 0x000ea400080010ff */
[----:B--2---:R-:W-:Y:S05]  /*9f40*/  @!P0 BRA `(.L_x_194) ;  /* 0xfffffffc00f08947 */ /* 0x004fea000383ffff */
[----:B------:R-:W-:Y:S05]  /*9f50*/  BRA `(.L_x_195) ;  /* 0xffffff9000707947 */ /* 0x000fea000383ffff */
.L_x_54:
[----:B---3--:R-:W-:-:S07]  /*9f60*/  MOV R0, UR4 ;  /* 0x0000000400007c02 */ /* 0x008fce0008000f00 */
.L_x_196:
[----:B-1----:R1:W2:Y:S02]  /*9f70*/  SYNCS.PHASECHK.TRANS64.TRYWAIT P0, [R0+URZ], R3 ;  /* 0x00000003000075a7 */ /* 0x0022a400080011ff */
[----:B--2---:R-:W-:Y:S05]  /*9f80*/  @!P0 NANOSLEEP.SYNCS 0x989680 ;  /* 0x009896800000895d */ /* 0x004fea0003900000 */
[----:B------:R-:W2:Y:S02]  /*9f90*/  @!P0 SYNCS.PHASECHK.TRANS64 P0, [R0+URZ], R3 ;  /* 0x00000003000085a7 */ /* 0x000ea400080010ff */
[----:B--2---:R-:W-:Y:S05]  /*9fa0*/  @!P0 BRA `(.L_x_196) ;  /* 0xfffffffc00f08947 */ /* 0x004fea000383ffff */
[----:B------:R-:W-:Y:S05]  /*9fb0*/  BRA `(.L_x_197) ;  /* 0xffffff90007c7947 */ /* 0x000fea000383ffff */
.L_x_55:
[----:B---3--:R-:W-:-:S07]  /*9fc0*/  MOV R0, UR4 ;  /* 0x0000000400007c02 */ /* 0x008fce0008000f00 */
.L_x_198:
[----:B-1----:R1:W2:Y:S02]  /*9fd0*/  SYNCS.PHASECHK.TRANS64.TRYWAIT P0, [R0+URZ], R3 ;  /* 0x00000003000075a7 */ /* 0x0022a400080011ff */
[----:B--2---:R-:W-:Y:S05]  /*9fe0*/  @!P0 NANOSLEEP.SYNCS 0x989680 ;  /* 0x009896800000895d */ /* 0x004fea0003900000 */
[----:B------:R-:W2:Y:S02]  /*9ff0*/  @!P0 SYNCS.PHASECHK.TRANS64 P0, [R0+URZ], R3 ;  /* 0x00000003000085a7 */ /* 0x000ea400080010ff */
[----:B--2---:R-:W-:Y:S05]  /*a000*/  @!P0 BRA `(.L_x_198) ;  /* 0xfffffffc00f08947 */ /* 0x004fea000383ffff */
[----:B------:R-:W-:Y:S05]  /*a010*/  BRA `(.L_x_199) ;  /* 0xffffff9000887947 */ /* 0x000fea000383ffff */
.L_x_56:
[----:B---3--:R-:W-:-:S07]  /*a020*/  MOV R0, UR4 ;  /* 0x0000000400007c02 */ /* 0x008fce0008000f00 */
.L_x_200:
[----:B-1----:R1:W2:Y:S02]  /*a030*/  SYNCS.PHASECHK.TRANS64.TRYWAIT P0, [R0+URZ], R3 ;  /* 0x00000003000075a7 */ /* 0x0022a400080011ff */
[----:B--2---:R-:W-:Y:S05]  /*a040*/  @!P0 NANOSLEEP.SYNCS 0x989680 ;  /* 0x009896800000895d */ /* 0x004fea0003900000 */
[----:B------:R-:W2:Y:S02]  /*a050*/  @!P0 SYNCS.PHASECHK.TRANS64 P0, [R0+URZ], R3 ;  /* 0x00000003000085a7 */ /* 0x000ea400080010ff */
[----:B--2---:R-:W-:Y:S05]  /*a060*/  @!P0 BRA `(.L_x_200) ;  /* 0xfffffffc00f08947 */ /* 0x004fea000383ffff */
[----:B------:R-:W-:Y:S05]  /*a070*/  BRA `(.L_x_201) ;  /* 0xffffff9000947947 */ /* 0x000fea000383ffff */
.L_x_57:
[----:B---3--:R-:W-:-:S07]  /*a080*/  MOV R0, UR4 ;  /* 0x0000000400007c02 */ /* 0x008fce0008000f00 */
.L_x_202:
[----:B-1----:R1:W2:Y:S02]  /*a090*/  SYNCS.PHASECHK.TRANS64.TRYWAIT P0, [R0+URZ], R3 ;  /* 0x00000003000075a7 */ /* 0x0022a400080011ff */
[----:B--2---:R-:W-:Y:S05]  /*a0a0*/  @!P0 NANOSLEEP.SYNCS 0x989680 ;  /* 0x009896800000895d */ /* 0x004fea0003900000 */
[----:B------:R-:W2:Y:S02]  /*a0b0*/  @!P0 SYNCS.PHASECHK.TRANS64 P0, [R0+URZ], R3 ;  /* 0x00000003000085a7 */ /* 0x000ea400080010ff */
[----:B--2---:R-:W-:Y:S05]  /*a0c0*/  @!P0 BRA `(.L_x_202) ;  /* 0xfffffffc00f08947 */ /* 0x004fea000383ffff */
[----:B------:R-:W-:Y:S05]  /*a0d0*/  BRA `(.L_x_203) ;  /* 0xffffff9000a07947 */ /* 0x000fea000383ffff */
.L_x_58:
[----:B---3--:R-:W-:-:S07]  /*a0e0*/  MOV R0, UR4 ;  /* 0x0000000400007c02 */ /* 0x008fce0008000f00 */
.L_x_204:
[----:B-1----:R1:W2:Y:S02]  /*a0f0*/  SYNCS.PHASECHK.TRANS64.TRYWAIT P0, [R0+URZ], R3 ;  /* 0x00000003000075a7 */ /* 0x0022a400080011ff */
[----:B--2---:R-:W-:Y:S05]  /*a100*/  @!P0 NANOSLEEP.SYNCS 0x989680 ;  /* 0x009896800000895d */ /* 0x004fea0003900000 */
[----:B------:R-:W2:Y:S02]  /*a110*/  @!P0 SYNCS.PHASECHK.TRANS64 P0, [R0+URZ], R3 ;  /* 0x00000003000085a7 */ /* 0x000ea400080010ff */
[----:B--2---:R-:W-:Y:S05]  /*a120*/  @!P0 BRA `(.L_x_204) ;  /* 0xfffffffc00f08947 */ /* 0x004fea000383ffff */
[----:B------:R-:W-:Y:S05]  /*a130*/  BRA `(.L_x_205) ;  /* 0xffffff9000ac7947 */ /* 0x000fea000383ffff */
.L_x_59:
[----:B---3--:R-:W-:-:S07]  /*a140*/  MOV R0, UR4 ;  /* 0x0000000400007c02 */ /* 0x008fce0008000f00 */
.L_x_206:
[----:B-1----:R1:W2:Y:S02]  /*a150*/  SYNCS.PHASECHK.TRANS64.TRYWAIT P0, [R0+URZ], R3 ;  /* 0x00000003000075a7 */ /* 0x0022a400080011ff */
[----:B--2---:R-:W-:Y:S05]  /*a160*/  @!P0 NANOSLEEP.SYNCS 0x989680 ;  /* 0x009896800000895d */ /* 0x004fea0003900000 */
[----:B------:R-:W2:Y:S02]  /*a170*/  @!P0 SYNCS.PHASECHK.TRANS64 P0, [R0+URZ], R3 ;  /* 0x00000003000085a7 */ /* 0x000ea400080010ff */
[----:B--2---:R-:W-:Y:S05]  /*a180*/  @!P0 BRA `(.L_x_206) ;  /* 0xfffffffc00f08947 */ /* 0x004fea000383ffff */
[----:B------:R-:W-:Y:S05]  /*a190*/  BRA `(.L_x_207) ;  /* 0xffffff9000b87947 */ /* 0x000fea000383ffff */
.L_x_60:
[----:B---3--:R-:W-:-:S07]  /*a1a0*/  MOV R0, UR4 ;  /* 0x0000000400007c02 */ /* 0x008fce0008000f00 */
.L_x_208:
[----:B-1----:R1:W2:Y:S02]  /*a1b0*/  SYNCS.PHASECHK.TRANS64.TRYWAIT P0, [R0+URZ], R3 ;  /* 0x00000003000075a7 */ /* 0x0022a400080011ff */
[----:B--2---:R-:W-:Y:S05]  /*a1c0*/  @!P0 NANOSLEEP.SYNCS 0x989680 ;  /* 0x009896800000895d */ /* 0x004fea0003900000 */
[----:B------:R-:W2:Y:S02]  /*a1d0*/  @!P0 SYNCS.PHASECHK.TRANS64 P0, [R0+URZ], R3 ;  /* 0x00000003000085a7 */ /* 0x000ea400080010ff */
[----:B--2---:R-:W-:Y:S05]  /*a1e0*/  @!P0 BRA `(.L_x_208) ;  /* 0xfffffffc00f08947 */ /* 0x004fea000383ffff */
[----:B------:R-:W-:Y:S05]  /*a1f0*/  BRA `(.L_x_209) ;  /* 0xffffff9000c47947 */ /* 0x000fea000383ffff */
.L_x_61:
[----:B---3--:R-:W-:-:S07]  /*a200*/  MOV R0, UR4 ;  /* 0x0000000400007c02 */ /* 0x008fce0008000f00 */
.L_x_210:
[----:B-1----:R1:W2:Y:S02]  /*a210*/  SYNCS.PHASECHK.TRANS64.TRYWAIT P0, [R0+URZ], R3 ;  /* 0x00000003000075a7 */ /* 0x0022a400080011ff */
[----:B--2---:R-:W-:Y:S05]  /*a220*/  @!P0 NANOSLEEP.SYNCS 0x989680 ;  /* 0x009896800000895d */ /* 0x004fea0003900000 */
[----:B------:R-:W2:Y:S02]  /*a230*/  @!P0 SYNCS.PHASECHK.TRANS64 P0, [R0+URZ], R3 ;  /* 0x00000003000085a7 */ /* 0x000ea400080010ff */
[----:B--2---:R-:W-:Y:S05]  /*a240*/  @!P0 BRA `(.L_x_210) ;  /* 0xfffffffc00f08947 */ /* 0x004fea000383ffff */
[----:B------:R-:W-:Y:S05]  /*a250*/  BRA `(.L_x_211) ;  /* 0xffffff9000d07947 */ /* 0x000fea000383ffff */
.L_x_62:
[----:B---3--:R-:W-:-:S07]  /*a260*/  MOV R0, UR4 ;  /* 0x0000000400007c02 */ /* 0x008fce0008000f00 */
.L_x_212:
[----:B-1----:R1:W2:Y:S02]  /*a270*/  SYNCS.PHASECHK.TRANS64.TRYWAIT P0, [R0+URZ], R3 ;  /* 0x00000003000075a7 */ /* 0x0022a400080011ff */
[----:B--2---:R-:W-:Y:S05]  /*a280*/  @!P0 NANOSLEEP.SYNCS 0x989680 ;  /* 0x009896800000895d */ /* 0x004fea0003900000 */
[----:B------:R-:W2:Y:S02]  /*a290*/  @!P0 SYNCS.PHASECHK.TRANS64 P0, [R0+URZ], R3 ;  /* 0x00000003000085a7 */ /* 0x000ea400080010ff */
[----:B--2---:R-:W-:Y:S05]  /*a2a0*/  @!P0 BRA `(.L_x_212) ;  /* 0xfffffffc00f08947 */ /* 0x004fea000383ffff */
[----:B------:R-:W-:Y:S05]  /*a2b0*/  BRA `(.L_x_213) ;  /* 0xffffff9000dc7947 */ /* 0x000fea000383ffff */
.L_x_63:
[----:B---3--:R-:W-:-:S07]  /*a2c0*/  MOV R0, UR4 ;  /* 0x0000000400007c02 */ /* 0x008fce0008000f00 */
.L_x_214:
[----:B-1----:R1:W2:Y:S02]  /*a2d0*/  SYNCS.PHASECHK.TRANS64.TRYWAIT P0, [R0+URZ], R3 ;  /* 0x00000003000075a7 */ /* 0x0022a400080011ff */
[----:B--2---:R-:W-:Y:S05]  /*a2e0*/  @!P0 NANOSLEEP.SYNCS 0x989680 ;  /* 0x009896800000895d */ /* 0x004fea0003900000 */
[----:B------:R-:W2:Y:S02]  /*a2f0*/  @!P0 SYNCS.PHASECHK.TRANS64 P0, [R0+URZ], R3 ;  /* 0x00000003000085a7 */ /* 0x000ea400080010ff */
[----:B--2---:R-:W-:Y:S05]  /*a300*/  @!P0 BRA `(.L_x_214) ;  /* 0xfffffffc00f08947 */ /* 0x004fea000383ffff */
[----:B------:R-:W-:Y:S05]  /*a310*/  BRA `(.L_x_215) ;  /* 0xffffff9000e87947 */ /* 0x000fea000383ffff */
.L_x_64:
[----:B---3--:R-:W-:-:S07]  /*a320*/  MOV R0, UR4 ;  /* 0x0000000400007c02 */ /* 0x008fce0008000f00 */
.L_x_216:
[----:B-1----:R1:W2:Y:S02]  /*a330*/  SYNCS.PHASECHK.TRANS64.TRYWAIT P0, [R0+URZ], R3 ;  /* 0x00000003000075a7 */ /* 0x0022a400080011ff */
[----:B--2---:R-:W-:Y:S05]  /*a340*/  @!P0 NANOSLEEP.SYNCS 0x989680 ;  /* 0x009896800000895d */ /* 0x004fea0003900000 */
[----:B------:R-:W2:Y:S02]  /*a350*/  @!P0 SYNCS.PHASECHK.TRANS64 P0, [R0+URZ], R3 ;  /* 0x00000003000085a7 */ /* 0x000ea400080010ff */
[----:B--2---:R-:W-:Y:S05]  /*a360*/  @!P0 BRA `(.L_x_216) ;  /* 0xfffffffc00f08947 */ /* 0x004fea000383ffff */
[----:B------:R-:W-:Y:S05]  /*a370*/  BRA `(.L_x_217) ;  /* 0xffffff9000f47947 */ /* 0x000fea000383ffff */
.L_x_65:
[----:B---3--:R-:W-:-:S07]  /*a380*/  MOV R0, UR4 ;  /* 0x0000000400007c02 */ /* 0x008fce0008000f00 */
.L_x_218:
[----:B-1----:R1:W2:Y:S02]  /*a390*/  SYNCS.PHASECHK.TRANS64.TRYWAIT P0, [R0+URZ], R3 ;  /* 0x00000003000075a7 */ /* 0x0022a400080011ff */
[----:B--2---:R-:W-:Y:S05]  /*a3a0*/  @!P0 NANOSLEEP.SYNCS 0x989680 ;  /* 0x009896800000895d */ /* 0x004fea0003900000 */
[----:B------:R-:W2:Y:S02]  /*a3b0*/  @!P0 SYNCS.PHASECHK.TRANS64 P0, [R0+URZ], R3 ;  /* 0x00000003000085a7 */ /* 0x000ea400080010ff */
[----:B--2---:R-:W-:Y:S05]  /*a3c0*/  @!P0 BRA `(.L_x_218) ;  /* 0xfffffffc00f08947 */ /* 0x004fea000383ffff */
[----:B------:R-:W-:Y:S05]  /*a3d0*/  BRA `(.L_x_219) ;  /* 0xffffff9400007947 */ /* 0x000fea000383ffff */
.L_x_66:
[----:B---3--:R-:W-:-:S07]  /*a3e0*/  MOV R0, UR4 ;  /* 0x0000000400007c02 */ /* 0x008fce0008000f00 */
.L_x_220:
[----:B-1----:R1:W2:Y:S02]  /*a3f0*/  SYNCS.PHASECHK.TRANS64.TRYWAIT P0, [R0+URZ], R3 ;  /* 0x00000003000075a7 */ /* 0x0022a400080011ff */
[----:B--2---:R-:W-:Y:S05]  /*a400*/  @!P0 NANOSLEEP.SYNCS 0x989680 ;  /* 0x009896800000895d */ /* 0x004fea0003900000 */
[----:B------:R-:W2:Y:S02]  /*a410*/  @!P0 SYNCS.PHASECHK.TRANS64 P0, [R0+URZ], R3 ;  /* 0x00000003000085a7 */ /* 0x000ea400080010ff */
[----:B--2---:R-:W-:Y:S05]  /*a420*/  @!P0 BRA `(.L_x_220) ;  /* 0xfffffffc00f08947 */ /* 0x004fea000383ffff */
[----:B------:R-:W-:Y:S05]  /*a430*/  BRA `(.L_x_221) ;  /* 0xffffff94000c7947 */ /* 0x000fea000383ffff */
.L_x_67:
[----:B---3--:R-:W-:-:S07]  /*a440*/  MOV R0, UR4 ;  /* 0x0000000400007c02 */ /* 0x008fce0008000f00 */
.L_x_222:
[----:B-1----:R1:W2:Y:S02]  /*a450*/  SYNCS.PHASECHK.TRANS64.TRYWAIT P0, [R0+URZ], R3 ;  /* 0x00000003000075a7 */ /* 0x0022a400080011ff */
[----:B--2---:R-:W-:Y:S05]  /*a460*/  @!P0 NANOSLEEP.SYNCS 0x989680 ;  /* 0x009896800000895d */ /* 0x004fea0003900000 */
[----:B------:R-:W2:Y:S02]  /*a470*/  @!P0 SYNCS.PHASECHK.TRANS64 P0, [R0+URZ], R3 ;  /* 0x00000003000085a7 */ /* 0x000ea400080010ff */
[----:B--2---:R-:W-:Y:S05]  /*a480*/  @!P0 BRA `(.L_x_222) ;  /* 0xfffffffc00f08947 */ /* 0x004fea000383ffff */
[----:B------:R-:W-:Y:S05]  /*a490*/  BRA `(.L_x_223) ;  /* 0xffffff9400187947 */ /* 0x000fea000383ffff */
.L_x_68:
[----:B---3--:R-:W-:-:S07]  /*a4a0*/  MOV R0, UR4 ;  /* 0x0000000400007c02 */ /* 0x008fce0008000f00 */
.L_x_224:
[----:B-1----:R1:W2:Y:S02]  /*a4b0*/  SYNCS.PHASECHK.TRANS64.TRYWAIT P0, [R0+URZ], R3 ;  /* 0x00000003000075a7 */ /* 0x0022a400080011ff */
[----:B--2---:R-:W-:Y:S05]  /*a4c0*/  @!P0 NANOSLEEP.SYNCS 0x989680 ;  /* 0x009896800000895d */ /* 0x004fea0003900000 */
[----:B------:R-:W2:Y:S02]  /*a4d0*/  @!P0 SYNCS.PHASECHK.TRANS64 P0, [R0+URZ], R3 ;  /* 0x00000003000085a7 */ /* 0x000ea400080010ff */
[----:B--2---:R-:W-:Y:S05]  /*a4e0*/  @!P0 BRA `(.L_x_224) ;  /* 0xfffffffc00f08947 */ /* 0x004fea000383ffff */
[----:B------:R-:W-:Y:S05]  /*a4f0*/  BRA `(.L_x_225) ;  /* 0xffffff9400247947 */ /* 0x000fea000383ffff */
.L_x_69:
[----:B---3--:R-:W-:-:S07]  /*a500*/  MOV R0, UR4 ;  /* 0x0000000400007c02 */ /* 0x008fce0008000f00 */
.L_x_226:
[----:B-1----:R1:W2:Y:S02]  /*a510*/  SYNCS.PHASECHK.TRANS64.TRYWAIT P0, [R0+URZ], R3 ;  /* 0x00000003000075a7 */ /* 0x0022a400080011ff */
[----:B--2---:R-:W-:Y:S05]  /*a520*/  @!P0 NANOSLEEP.SYNCS 0x989680 ;  /* 0x009896800000895d */ /* 0x004fea0003900000 */
[----:B------:R-:W2:Y:S02]  /*a530*/  @!P0 SYNCS.PHASECHK.TRANS64 P0, [R0+URZ], R3 ;  /* 0x00000003000085a7 */ /* 0x000ea400080010ff */
[----:B--2---:R-:W-:Y:S05]  /*a540*/  @!P0 BRA `(.L_x_226) ;  /* 0xfffffffc00f08947 */ /* 0x004fea000383ffff */
[----:B------:R-:W-:Y:S05]  /*a550*/  BRA `(.L_x_227) ;  /* 0xffffff9400307947 */ /* 0x000fea000383ffff */
.L_x_70:
[----:B---3--:R-:W-:-:S07]  /*a560*/  MOV R0, UR4 ;  /* 0x0000000400007c02 */ /* 0x008fce0008000f00 */
.L_x_228:
[----:B-1----:R1:W2:Y:S02]  /*a570*/  SYNCS.PHASECHK.TRANS64.TRYWAIT P0, [R0+URZ], R3 ;  /* 0x00000003000075a7 */ /* 0x0022a400080011ff */
[----:B--2---:R-:W-:Y:S05]  /*a580*/  @!P0 NANOSLEEP.SYNCS 0x989680 ;  /* 0x009896800000895d */ /* 0x004fea0003900000 */
[----:B------:R-:W2:Y:S02]  /*a590*/  @!P0 SYNCS.PHASECHK.TRANS64 P0, [R0+URZ], R3 ;  /* 0x00000003000085a7 */ /* 0x000ea400080010ff */
[----:B--2---:R-:W-:Y:S05]  /*a5a0*/  @!P0 BRA `(.L_x_228) ;  /* 0xfffffffc00f08947 */ /* 0x004fea000383ffff */
[----:B------:R-:W-:Y:S05]  /*a5b0*/  BRA `(.L_x_229) ;  /* 0xffffff94003c7947 */ /* 0x000fea000383ffff */
.L_x_71:
[----:B---3--:R-:W-:-:S07]  /*a5c0*/  MOV R0, UR4 ;  /* 0x0000000400007c02 */ /* 0x008fce0008000f00 */
.L_x_230:
[----:B-1----:R1:W2:Y:S02]  /*a5d0*/  SYNCS.PHASECHK.TRANS64.TRYWAIT P0, [R0+URZ], R3 ;  /* 0x00000003000075a7 */ /* 0x0022a400080011ff */
[----:B--2---:R-:W-:Y:S05]  /*a5e0*/  @!P0 NANOSLEEP.SYNCS 0x989680 ;  /* 0x009896800000895d */ /* 0x004fea0003900000 */
[----:B------:R-:W2:Y:S02]  /*a5f0*/  @!P0 SYNCS.PHASECHK.TRANS64 P0, [R0+URZ], R3 ;  /* 0x00000003000085a7 */ /* 0x000ea400080010ff */
[----:B--2---:R-:W-:Y:S05]  /*a600*/  @!P0 BRA `(.L_x_230) ;  /* 0xfffffffc00f08947 */ /* 0x004fea000383ffff */
[----:B------:R-:W-:Y:S05]  /*a610*/  BRA `(.L_x_231) ;  /* 0xffffff9400487947 */ /* 0x000fea000383ffff */
.L_x_72:
[----:B---3--:R-:W-:-:S07]  /*a620*/  MOV R0, UR4 ;  /* 0x0000000400007c02 */ /* 0x008fce0008000f00 */
.L_x_232:
[----:B-1----:R1:W2:Y:S02]  /*a630*/  SYNCS.PHASECHK.TRANS64.TRYWAIT P0, [R0+URZ], R3 ;  /* 0x00000003000075a7 */ /* 0x0022a400080011ff */
[----:B--2---:R-:W-:Y:S05]  /*a640*/  @!P0 NANOSLEEP.SYNCS 0x989680 ;  /* 0x009896800000895d */ /* 0x004fea0003900000 */
[----:B------:R-:W2:Y:S02]  /*a650*/  @!P0 SYNCS.PHASECHK.TRANS64 P0, [R0+URZ], R3 ;  /* 0x00000003000085a7 */ /* 0x000ea400080010ff */
[----:B--2---:R-:W-:Y:S05]  /*a660*/  @!P0 BRA `(.L_x_232) ;  /* 0xfffffffc00f08947 */ /* 0x004fea000383ffff */
[----:B------:R-:W-:Y:S05]  /*a670*/  BRA `(.L_x_233) ;  /* 0xffffff9400547947 */ /* 0x000fea000383ffff */
.L_x_73:
[----:B---3--:R-:W-:-:S07]  /*a680*/  MOV R0, UR4 ;  /* 0x0000000400007c02 */ /* 0x008fce0008000f00 */
.L_x_234:
[----:B-1----:R1:W2:Y:S02]  /*a690*/  SYNCS.PHASECHK.TRANS64.TRYWAIT P0, [R0+URZ], R3 ;  /* 0x00000003000075a7 */ /* 0x0022a400080011ff */
[----:B--2---:R-:W-:Y:S05]  /*a6a0*/  @!P0 NANOSLEEP.SYNCS 0x989680 ;  /* 0x009896800000895d */ /* 0x004fea0003900000 */
[----:B------:R-:W2:Y:S02]  /*a6b0*/  @!P0 SYNCS.PHASECHK.TRANS64 P0, [R0+URZ], R3 ;  /* 0x00000003000085a7 */ /* 0x000ea400080010ff */
[----:B--2---:R-:W-:Y:S05]  /*a6c0*/  @!P0 BRA `(.L_x_234) ;  /* 0xfffffffc00f08947 */ /* 0x004fea000383ffff */
[----:B------:R-:W-:Y:S05]  /*a6d0*/  BRA `(.L_x_235) ;  /* 0xffffff9400607947 */ /* 0x000fea000383ffff */
.L_x_74:
[----:B---3--:R-:W-:-:S07]  /*a6e0*/  MOV R0, UR4 ;  /* 0x0000000400007c02 */ /* 0x008fce0008000f00 */
.L_x_236:
[----:B-1----:R1:W2:Y:S02]  /*a6f0*/  SYNCS.PHASECHK.TRANS64.TRYWAIT P0, [R0+URZ], R3 ;  /* 0x00000003000075a7 */ /* 0x0022a400080011ff */
[----:B--2---:R-:W-:Y:S05]  /*a700*/  @!P0 NANOSLEEP.SYNCS 0x989680 ;  /* 0x009896800000895d */ /* 0x004fea0003900000 */
[----:B------:R-:W2:Y:S02]  /*a710*/  @!P0 SYNCS.PHASECHK.TRANS64 P0, [R0+URZ], R3 ;  /* 0x00000003000085a7 */ /* 0x000ea400080010ff */
[----:B--2---:R-:W-:Y:S05]  /*a720*/  @!P0 BRA `(.L_x_236) ;  /* 0xfffffffc00f08947 */ /* 0x004fea000383ffff */
[----:B------:R-:W-:Y:S05]  /*a730*/  BRA `(.L_x_237) ;  /* 0xffffff94006c7947 */ /* 0x000fea000383ffff */
.L_x_75:
[----:B---3--:R-:W-:-:S07]  /*a740*/  MOV R0, UR4 ;  /* 0x0000000400007c02 */ /* 0x008fce0008000f00 */
.L_x_238:
[----:B-1----:R1:W2:Y:S02]  /*a750*/  SYNCS.PHASECHK.TRANS64.TRYWAIT P0, [R0+URZ], R3 ;  /* 0x00000003000075a7 */ /* 0x0022a400080011ff */
[----:B--2---:R-:W-:Y:S05]  /*a760*/  @!P0 NANOSLEEP.SYNCS 0x989680 ;  /* 0x009896800000895d */ /* 0x004fea0003900000 */
[----:B------:R-:W2:Y:S02]  /*a770*/  @!P0 SYNCS.PHASECHK.TRANS64 P0, [R0+URZ], R3 ;  /* 0x00000003000085a7 */ /* 0x000ea400080010ff */
[----:B--2---:R-:W-:Y:S05]  /*a780*/  @!P0 BRA `(.L_x_238) ;  /* 0xfffffffc00f08947 */ /* 0x004fea000383ffff */
[----:B------:R-:W-:Y:S05]  /*a790*/  BRA `(.L_x_239) ;  /* 0xffffff9400787947 */ /* 0x000fea000383ffff */
.L_x_76:
[----:B---3--:R-:W-:-:S07]  /*a7a0*/  MOV R0, UR4 ;  /* 0x0000000400007c02 */ /* 0x008fce0008000f00 */
.L_x_240:
[----:B-1----:R1:W2:Y:S02]  /*a7b0*/  SYNCS.PHASECHK.TRANS64.TRYWAIT P0, [R0+URZ], R3 ;  /* 0x00000003000075a7 */ /* 0x0022a400080011ff */
[----:B--2---:R-:W-:Y:S05]  /*a7c0*/  @!P0 NANOSLEEP.SYNCS 0x989680 ;  /* 0x009896800000895d */ /* 0x004fea0003900000 */
[----:B------:R-:W2:Y:S02]  /*a7d0*/  @!P0 SYNCS.PHASECHK.TRANS64 P0, [R0+URZ], R3 ;  /* 0x00000003000085a7 */ /* 0x000ea400080010ff */
[----:B--2---:R-:W-:Y:S05]  /*a7e0*/  @!P0 BRA `(.L_x_240) ;  /* 0xfffffffc00f08947 */ /* 0x004fea000383ffff */
[----:B------:R-:W-:Y:S05]  /*a7f0*/  BRA `(.L_x_241) ;  /* 0xffffff9400847947 */ /* 0x000fea000383ffff */
.L_x_77:
[----:B---3--:R-:W-:-:S07]  /*a800*/  MOV R0, UR4 ;  /* 0x0000000400007c02 */ /* 0x008fce0008000f00 */
.L_x_242:
[----:B-1----:R1:W2:Y:S02]  /*a810*/  SYNCS.PHASECHK.TRANS64.TRYWAIT P0, [R0+URZ], R3 ;  /* 0x00000003000075a7 */ /* 0x0022a400080011ff */
[----:B--2---:R-:W-:Y:S05]  /*a820*/  @!P0 NANOSLEEP.SYNCS 0x989680 ;  /* 0x009896800000895d */ /* 0x004fea0003900000 */
[----:B------:R-:W2:Y:S02]  /*a830*/  @!P0 SYNCS.PHASECHK.TRANS64 P0, [R0+URZ], R3 ;  /* 0x00000003000085a7 */ /* 0x000ea400080010ff */
[----:B--2---:R-:W-:Y:S05]  /*a840*/  @!P0 BRA `(.L_x_242) ;  /* 0xfffffffc00f08947 */ /* 0x004fea000383ffff */
[----:B------:R-:W-:Y:S05]  /*a850*/  BRA `(.L_x_243) ;  /* 0xffffff9400907947 */ /* 0x000fea000383ffff */
.L_x_78:
[----:B---3--:R-:W-:-:S07]  /*a860*/  MOV R0, UR4 ;  /* 0x0000000400007c02 */ /* 0x008fce0008000f00 */
.L_x_244:
[----:B-1----:R1:W2:Y:S02]  /*a870*/  SYNCS.PHASECHK.TRANS64.TRYWAIT P0, [R0+URZ], R3 ;  /* 0x00000003000075a7 */ /* 0x0022a400080011ff */
[----:B--2---:R-:W-:Y:S05]  /*a880*/  @!P0 NANOSLEEP.SYNCS 0x989680 ;  /* 0x009896800000895d */ /* 0x004fea0003900000 */
[----:B------:R-:W2:Y:S02]  /*a890*/  @!P0 SYNCS.PHASECHK.TRANS64 P0, [R0+URZ], R3 ;  /* 0x00000003000085a7 */ /* 0x000ea400080010ff */
[----:B--2---:R-:W-:Y:S05]  /*a8a0*/  @!P0 BRA `(.L_x_244) ;  /* 0xfffffffc00f08947 */ /* 0x004fea000383ffff */
[----:B------:R-:W-:Y:S05]  /*a8b0*/  BRA `(.L_x_245) ;  /* 0xffffff94009c7947 */ /* 0x000fea000383ffff */
.L_x_79:
[----:B---3--:R-:W-:-:S07]  /*a8c0*/  MOV R0, UR4 ;  /* 0x0000000400007c02 */ /* 0x008fce0008000f00 */
.L_x_246:
[----:B-1----:R1:W2:Y:S02]  /*a8d0*/  SYNCS.PHASECHK.TRANS64.TRYWAIT P0, [R0+URZ], R3 ;  /* 0x00000003000075a7 */ /* 0x0022a400080011ff */
[----:B--2---:R-:W-:Y:S05]  /*a8e0*/  @!P0 NANOSLEEP.SYNCS 0x989680 ;  /* 0x009896800000895d */ /* 0x004fea0003900000 */
[----:B------:R-:W2:Y:S02]  /*a8f0*/  @!P0 SYNCS.PHASECHK.TRANS64 P0, [R0+URZ], R3 ;  /* 0x00000003000085a7 */ /* 0x000ea400080010ff */
[----:B--2---:R-:W-:Y:S05]  /*a900*/  @!P0 BRA `(.L_x_246) ;  /* 0xfffffffc00f08947 */ /* 0x004fea000383ffff */
[----:B------:R-:W-:Y:S05]  /*a910*/  BRA `(.L_x_247) ;  /* 0xffffff9400a87947 */ /* 0x000fea000383ffff */
.L_x_80:
[----:B---3--:R-:W-:-:S07]  /*a920*/  MOV R0, UR4 ;  /* 0x0000000400007c02 */ /* 0x008fce0008000f00 */
.L_x_248:
[----:B-1----:R1:W2:Y:S02]  /*a930*/  SYNCS.PHASECHK.TRANS64.TRYWAIT P0, [R0+URZ], R3 ;  /* 0x00000003000075a7 */ /* 0x0022a400080011ff */
[----:B--2---:R-:W-:Y:S05]  /*a940*/  @!P0 NANOSLEEP.SYNCS 0x989680 ;  /* 0x009896800000895d */ /* 0x004fea0003900000 */
[----:B------:R-:W2:Y:S02]  /*a950*/  @!P0 SYNCS.PHASECHK.TRANS64 P0, [R0+URZ], R3 ;  /* 0x00000003000085a7 */ /* 0x000ea400080010ff */
[----:B--2---:R-:W-:Y:S05]  /*a960*/  @!P0 BRA `(.L_x_248) ;  /* 0xfffffffc00f08947 */ /* 0x004fea000383ffff */
[----:B------:R-:W-:Y:S05]  /*a970*/  BRA `(.L_x_249) ;  /* 0xffffff9400b47947 */ /* 0x000fea000383ffff */
.L_x_81:
[----:B---3--:R-:W-:-:S07]  /*a980*/  MOV R0, UR4 ;  /* 0x0000000400007c02 */ /* 0x008fce0008000f00 */
.L_x_250:
[----:B-1----:R1:W2:Y:S02]  /*a990*/  SYNCS.PHASECHK.TRANS64.TRYWAIT P0, [R0+URZ], R3 ;  /* 0x00000003000075a7 */ /* 0x0022a400080011ff */
[----:B--2---:R-:W-:Y:S05]  /*a9a0*/  @!P0 NANOSLEEP.SYNCS 0x989680 ;  /* 0x009896800000895d */ /* 0x004fea0003900000 */
[----:B------:R-:W2:Y:S02]  /*a9b0*/  @!P0 SYNCS.PHASECHK.TRANS64 P0, [R0+URZ], R3 ;  /* 0x00000003000085a7 */ /* 0x000ea400080010ff */
[----:B--2---:R-:W-:Y:S05]  /*a9c0*/  @!P0 BRA `(.L_x_250) ;  /* 0xfffffffc00f08947 */ /* 0x004fea000383ffff */
[----:B------:R-:W-:Y:S05]  /*a9d0*/  BRA `(.L_x_251) ;  /* 0xffffff9400c07947 */ /* 0x000fea000383ffff */
.L_x_82:
[----:B---3--:R-:W-:-:S07]  /*a9e0*/  MOV R0, UR4 ;  /* 0x0000000400007c02 */ /* 0x008fce0008000f00 */
.L_x_252:
[----:B-1----:R1:W2:Y:S02]  /*a9f0*/  SYNCS.PHASECHK.TRANS64.TRYWAIT P0, [R0+URZ], R3 ;  /* 0x00000003000075a7 */ /* 0x0022a400080011ff */
[----:B--2---:R-:W-:Y:S05]  /*aa00*/  @!P0 NANOSLEEP.SYNCS 0x989680 ;  /* 0x009896800000895d */ /* 0x004fea0003900000 */
[----:B------:R-:W2:Y:S02]  /*aa10*/  @!P0 SYNCS.PHASECHK.TRANS64 P0, [R0+URZ], R3 ;  /* 0x00000003000085a7 */ /* 0x000ea400080010ff */
[----:B--2---:R-:W-:Y:S05]  /*aa20*/  @!P0 BRA `(.L_x_252) ;  /* 0xfffffffc00f08947 */ /* 0x004fea000383ffff */
[----:B------:R-:W-:Y:S05]  /*aa30*/  BRA `(.L_x_253) ;  /* 0xffffff9400cc7947 */ /* 0x000fea000383ffff */
.L_x_83:
[----:B---3--:R-:W-:-:S07]  /*aa40*/  MOV R0, UR4 ;  /* 0x0000000400007c02 */ /* 0x008fce0008000f00 */
.L_x_254:
[----:B-1----:R1:W2:Y:S02]  /*aa50*/  SYNCS.PHASECHK.TRANS64.TRYWAIT P0, [R0+URZ], R3 ;  /* 0x00000003000075a7 */ /* 0x0022a400080011ff */
[----:B--2---:R-:W-:Y:S05]  /*aa60*/  @!P0 NANOSLEEP.SYNCS 0x989680 ;  /* 0x009896800000895d */ /* 0x004fea0003900000 */
[----:B------:R-:W2:Y:S02]  /*aa70*/  @!P0 SYNCS.PHASECHK.TRANS64 P0, [R0+URZ], R3 ;  /* 0x00000003000085a7 */ /* 0x000ea400080010ff */
[----:B--2---:R-:W-:Y:S05]  /*aa80*/  @!P0 BRA `(.L_x_254) ;  /* 0xfffffffc00f08947 */ /* 0x004fea000383ffff */
[----:B------:R-:W-:Y:S05]  /*aa90*/  BRA `(.L_x_255) ;  /* 0xffffff9400d87947 */ /* 0x000fea000383ffff */
.L_x_84:
[----:B---3--:R-:W-:-:S07]  /*aaa0*/  MOV R0, UR4 ;  /* 0x0000000400007c02 */ /* 0x008fce0008000f00 */
.L_x_256:
[----:B-1----:R1:W2:Y:S02]  /*aab0*/  SYNCS.PHASECHK.TRANS64.TRYWAIT P0, [R0+URZ], R3 ;  /* 0x00000003000075a7 */ /* 0x0022a400080011ff */
[----:B--2---:R-:W-:Y:S05]  /*aac0*/  @!P0 NANOSLEEP.SYNCS 0x989680 ;  /* 0x009896800000895d */ /* 0x004fea0003900000 */
[----:B------:R-:W2:Y:S02]  /*aad0*/  @!P0 SYNCS.PHASECHK.TRANS64 P0, [R0+URZ], R3 ;  /* 0x00000003000085a7 */ /* 0x000ea400080010ff */
[----:B--2---:R-:W-:Y:S05]  /*aae0*/  @!P0 BRA `(.L_x_256) ;  /* 0xfffffffc00f08947 */ /* 0x004fea000383ffff */
[----:B------:R-:W-:Y:S05]  /*aaf0*/  BRA `(.L_x_257) ;  /* 0xffffff9400e47947 */ /* 0x000fea000383ffff */
.L_x_85:
[----:B---3--:R-:W-:-:S07]  /*ab00*/  MOV R0, UR4 ;  /* 0x0000000400007c02 */ /* 0x008fce0008000f00 */
.L_x_258:
[----:B-1----:R1:W2:Y:S02]  /*ab10*/  SYNCS.PHASECHK.TRANS64.TRYWAIT P0, [R0+URZ], R3 ;  /* 0x00000003000075a7 */ /* 0x0022a400080011ff */
[----:B--2---:R-:W-:Y:S05]  /*ab20*/  @!P0 NANOSLEEP.SYNCS 0x989680 ;  /* 0x009896800000895d */ /* 0x004fea0003900000 */
[----:B------:R-:W2:Y:S02]  /*ab30*/  @!P0 SYNCS.PHASECHK.TRANS64 P0, [R0+URZ], R3 ;  /* 0x00000003000085a7 */ /* 0x000ea400080010ff */
[----:B--2---:R-:W-:Y:S05]  /*ab40*/  @!P0 BRA `(.L_x_258) ;  /* 0xfffffffc00f08947 */ /* 0x004fea000383ffff */
[----:B------:R-:W-:Y:S05]  /*ab50*/  BRA `(.L_x_259) ;  /* 0xffffff9400f07947 */ /* 0x000fea000383ffff */
.L_x_86:
[----:B---3--:R-:W-:-:S07]  /*ab60*/  MOV R0, UR4 ;  /* 0x0000000400007c02 */ /* 0x008fce0008000f00 */
.L_x_260:
[----:B-1----:R1:W2:Y:S02]  /*ab70*/  SYNCS.PHASECHK.TRANS64.TRYWAIT P0, [R0+URZ], R3 ;  /* 0x00000003000075a7 */ /* 0x0022a400080011ff */
[----:B--2---:R-:W-:Y:S05]  /*ab80*/  @!P0 NANOSLEEP.SYNCS 0x989680 ;  /* 0x009896800000895d */ /* 0x004fea0003900000 */
[----:B------:R-:W2:Y:S02]  /*ab90*/  @!P0 SYNCS.PHASECHK.TRANS64 P0, [R0+URZ], R3 ;  /* 0x00000003000085a7 */ /* 0x000ea400080010ff */
[----:B--2---:R-:W-:Y:S05]  /*aba0*/  @!P0 BRA `(.L_x_260) ;  /* 0xfffffffc00f08947 */ /* 0x004fea000383ffff */
[----:B------:R-:W-:Y:S05]  /*abb0*/  BRA `(.L_x_261) ;  /* 0xffffff9400fc7947 */ /* 0x000fea000383ffff */
.L_x_87:
[----:B---3--:R-:W-:-:S07]  /*abc0*/  MOV R0, UR4 ;  /* 0x0000000400007c02 */ /* 0x008fce0008000f00 */
.L_x_262:
[----:B-1----:R1:W2:Y:S02]  /*abd0*/  SYNCS.PHASECHK.TRANS64.TRYWAIT P0, [R0+URZ], R3 ;  /* 0x00000003000075a7 */ /* 0x0022a400080011ff */
[----:B--2---:R-:W-:Y:S05]  /*abe0*/  @!P0 NANOSLEEP.SYNCS 0x989680 ;  /* 0x009896800000895d */ /* 0x004fea0003900000 */
[----:B------:R-:W2:Y:S02]  /*abf0*/  @!P0 SYNCS.PHASECHK.TRANS64 P0, [R0+URZ], R3 ;  /* 0x00000003000085a7 */ /* 0x000ea400080010ff */
[----:B--2---:R-:W-:Y:S05]  /*ac00*/  @!P0 BRA `(.L_x_262) ;  /* 0xfffffffc00f08947 */ /* 0x004fea000383ffff */
[----:B------:R-:W-:Y:S05]  /*ac10*/  BRA `(.L_x_263) ;  /* 0xffffff9800087947 */ /* 0x000fea000383ffff */
.L_x_88:
[----:B---3--:R-:W-:-:S07]  /*ac20*/  MOV R0, UR4 ;  /* 0x0000000400007c02 */ /* 0x008fce0008000f00 */
.L_x_264:
[----:B-1----:R1:W2:Y:S02]  /*ac30*/  SYNCS.PHASECHK.TRANS64.TRYWAIT P0, [R0+URZ], R3 ;  /* 0x00000003000075a7 */ /* 0x0022a400080011ff */
[----:B--2---:R-:W-:Y:S05]  /*ac40*/  @!P0 NANOSLEEP.SYNCS 0x989680 ;  /* 0x009896800000895d */ /* 0x004fea0003900000 */
[----:B------:R-:W2:Y:S02]  /*ac50*/  @!P0 SYNCS.PHASECHK.TRANS64 P0, [R0+URZ], R3 ;  /* 0x00000003000085a7 */ /* 0x000ea400080010ff */
[----:B--2---:R-:W-:Y:S05]  /*ac60*/  @!P0 BRA `(.L_x_264) ;  /* 0xfffffffc00f08947 */ /* 0x004fea000383ffff */
[----:B------:R-:W-:Y:S05]  /*ac70*/  BRA `(.L_x_265) ;  /* 0xffffff9800147947 */ /* 0x000fea000383ffff */
.L_x_89:
[----:B---3--:R-:W-:-:S07]  /*ac80*/  MOV R0, UR4 ;  /* 0x0000000400007c02 */ /* 0x008fce0008000f00 */
.L_x_266:
[----:B-1----:R1:W2:Y:S02]  /*ac90*/  SYNCS.PHASECHK.TRANS64.TRYWAIT P0, [R0+URZ], R3 ;  /* 0x00000003000075a7 */ /* 0x0022a400080011ff */
[----:B--2---:R-:W-:Y:S05]  /*aca0*/  @!P0 NANOSLEEP.SYNCS 0x989680 ;  /* 0x009896800000895d */ /* 0x004fea0003900000 */
[----:B------:R-:W2:Y:S02]  /*acb0*/  @!P0 SYNCS.PHASECHK.TRANS64 P0, [R0+URZ], R3 ;  /* 0x00000003000085a7 */ /* 0x000ea400080010ff */
[----:B--2---:R-:W-:Y:S05]  /*acc0*/  @!P0 BRA `(.L_x_266) ;  /* 0xfffffffc00f08947 */ /* 0x004fea000383ffff */
[----:B------:R-:W-:Y:S05]  /*acd0*/  BRA `(.L_x_267) ;  /* 0xffffff9800207947 */ /* 0x000fea000383ffff */
.L_x_90:
[----:B---3--:R-:W-:-:S07]  /*ace0*/  MOV R0, UR4 ;  /* 0x0000000400007c02 */ /* 0x008fce0008000f00 */
.L_x_268:
[----:B-1----:R1:W2:Y:S02]  /*acf0*/  SYNCS.PHASECHK.TRANS64.TRYWAIT P0, [R0+URZ], R3 ;  /* 0x00000003000075a7 */ /* 0x0022a400080011ff */
[----:B--2---:R-:W-:Y:S05]  /*ad00*/  @!P0 NANOSLEEP.SYNCS 0x989680 ;  /* 0x009896800000895d */ /* 0x004fea0003900000 */
[----:B------:R-:W2:Y:S02]  /*ad10*/  @!P0 SYNCS.PHASECHK.TRANS64 P0, [R0+URZ], R3 ;  /* 0x00000003000085a7 */ /* 0x000ea400080010ff */
[----:B--2---:R-:W-:Y:S05]  /*ad20*/  @!P0 BRA `(.L_x_268) ;  /* 0xfffffffc00f08947 */ /* 0x004fea000383ffff */
[----:B------:R-:W-:Y:S05]  /*ad30*/  BRA `(.L_x_269) ;  /* 0xffffff98002c7947 */ /* 0x000fea000383ffff */
.L_x_91:
[----:B---3--:R-:W-:-:S07]  /*ad40*/  MOV R0, UR4 ;  /* 0x0000000400007c02 */ /* 0x008fce0008000f00 */
.L_x_270:
[----:B-1----:R1:W2:Y:S02]  /*ad50*/  SYNCS.PHASECHK.TRANS64.TRYWAIT P0, [R0+URZ], R3 ;  /* 0x00000003000075a7 */ /* 0x0022a400080011ff */
[----:B--2---:R-:W-:Y:S05]  /*ad60*/  @!P0 NANOSLEEP.SYNCS 0x989680 ;  /* 0x009896800000895d */ /* 0x004fea0003900000 */
[----:B------:R-:W2:Y:S02]  /*ad70*/  @!P0 SYNCS.PHASECHK.TRANS64 P0, [R0+URZ], R3 ;  /* 0x00000003000085a7 */ /* 0x000ea400080010ff */
[----:B--2---:R-:W-:Y:S05]  /*ad80*/  @!P0 BRA `(.L_x_270) ;  /* 0xfffffffc00f08947 */ /* 0x004fea000383ffff */
[----:B------:R-:W-:Y:S05]  /*ad90*/  BRA `(.L_x_271) ;  /* 0xffffff9800387947 */ /* 0x000fea000383ffff */
.L_x_92:
[----:B---3--:R-:W-:-:S07]  /*ada0*/  MOV R0, UR4 ;  /* 0x0000000400007c02 */ /* 0x008fce0008000f00 */
.L_x_272:
[----:B-1----:R1:W2:Y:S02]  /*adb0*/  SYNCS.PHASECHK.TRANS64.TRYWAIT P0, [R0+URZ], R3 ;  /* 0x00000003000075a7 */ /* 0x0022a400080011ff */
[----:B--2---:R-:W-:Y:S05]  /*adc0*/  @!P0 NANOSLEEP.SYNCS 0x989680 ;  /* 0x009896800000895d */ /* 0x004fea0003900000 */
[----:B------:R-:W2:Y:S02]  /*add0*/  @!P0 SYNCS.PHASECHK.TRANS64 P0, [R0+URZ], R3 ;  /* 0x00000003000085a7 */ /* 0x000ea400080010ff */
[----:B--2---:R-:W-:Y:S05]  /*ade0*/  @!P0 BRA `(.L_x_272) ;  /* 0xfffffffc00f08947 */ /* 0x004fea000383ffff */
[----:B------:R-:W-:Y:S05]  /*adf0*/  BRA `(.L_x_273) ;  /* 0xffffff9800447947 */ /* 0x000fea000383ffff */
.L_x_93:
[----:B---3--:R-:W-:-:S07]  /*ae00*/  MOV R0, UR4 ;  /* 0x0000000400007c02 */ /* 0x008fce0008000f00 */
.L_x_274:
[----:B-1----:R1:W2:Y:S02]  /*ae10*/  SYNCS.PHASECHK.TRANS64.TRYWAIT P0, [R0+URZ], R3 ;  /* 0x00000003000075a7 */ /* 0x0022a400080011ff */
[----:B--2---:R-:W-:Y:S05]  /*ae20*/  @!P0 NANOSLEEP.SYNCS 0x989680 ;  /* 0x009896800000895d */ /* 0x004fea0003900000 */
[----:B------:R-:W2:Y:S02]  /*ae30*/  @!P0 SYNCS.PHASECHK.TRANS64 P0, [R0+URZ], R3 ;  /* 0x00000003000085a7 */ /* 0x000ea400080010ff */
[----:B--2---:R-:W-:Y:S05]  /*ae40*/  @!P0 BRA `(.L_x_274) ;  /* 0xfffffffc00f08947 */ /* 0x004fea000383ffff */
[----:B------:R-:W-:Y:S05]  /*ae50*/  BRA `(.L_x_275) ;  /* 0xffffff9800507947 */ /* 0x000fea000383ffff */
.L_x_94:
[----:B---3--:R-:W-:-:S07]  /*ae60*/  MOV R0, UR4 ;  /* 0x0000000400007c02 */ /* 0x008fce0008000f00 */
.L_x_276:
[----:B-1----:R1:W2:Y:S02]  /*ae70*/  SYNCS.PHASECHK.TRANS64.TRYWAIT P0, [R0+URZ], R3 ;  /* 0x00000003000075a7 */ /* 0x0022a400080011ff */
[----:B--2---:R-:W-:Y:S05]  /*ae80*/  @!P0 NANOSLEEP.SYNCS 0x989680 ;  /* 0x009896800000895d */ /* 0x004fea0003900000 */
[----:B------:R-:W2:Y:S02]  /*ae90*/  @!P0 SYNCS.PHASECHK.TRANS64 P0, [R0+URZ], R3 ;  /* 0x00000003000085a7 */ /* 0x000ea400080010ff */
[----:B--2---:R-:W-:Y:S05]  /*aea0*/  @!P0 BRA `(.L_x_276) ;  /* 0xfffffffc00f08947 */ /* 0x004fea000383ffff */
[----:B------:R-:W-:Y:S05]  /*aeb0*/  BRA `(.L_x_277) ;  /* 0xffffff98005c7947 */ /* 0x000fea000383ffff */
.L_x_97:
[----:B-1----:R1:W2:Y:S02]  /*aec0*/  SYNCS.PHASECHK.TRANS64.TRYWAIT P0, [R0+URZ+0x3d0], R5 ;  /* 0x0003d005000075a7 */ /* 0x0022a400080011ff */
[----:B--2---:R-:W-:Y:S05]  /*aed0*/  @!P0 NANOSLEEP.SYNCS 0x989680 ;  /* 0x009896800000895d */ /* 0x004fea0003900000 */
[----:B------:R-:W2:Y:S02]  /*aee0*/  @!P0 SYNCS.PHASECHK.TRANS64 P0, [R0+URZ+0x3d0], R5 ;  /* 0x0003d005000085a7 */ /* 0x000ea400080010ff */
[----:B--2---:R-:W-:Y:S05]  /*aef0*/  @!P0 BRA `(.L_x_97) ;  /* 0xfffffffc00f08947 */ /* 0x004fea000383ffff */
[----:B------:R-:W-:Y:S05]  /*af00*/  BRA `(.L_x_278) ;  /* 0xffffff9800bc7947 */ /* 0x000fea000383ffff */
.L_x_98:
[----:B------:R-:W-:-:S07]  /*af10*/  MOV R0, UR5 ;  /* 0x0000000500007c02 */ /* 0x000fce0008000f00 */
.L_x_279:
[----:B-1----:R1:W2:Y:S02]  /*af20*/  SYNCS.PHASECHK.TRANS64.TRYWAIT P0, [R0+URZ+0x380], R7 ;  /* 0x00038007000075a7 */ /* 0x0022a400080011ff */
[----:B--2---:R-:W-:Y:S05]  /*af30*/  @!P0 NANOSLEEP.SYNCS 0x989680 ;  /* 0x009896800000895d */ /* 0x004fea0003900000 */
[----:B------:R-:W2:Y:S02]  /*af40*/  @!P0 SYNCS.PHASECHK.TRANS64 P0, [R0+URZ+0x380], R7 ;  /* 0x00038007000085a7 */ /* 0x000ea400080010ff */
[----:B--2---:R-:W-:Y:S05]  /*af50*/  @!P0 BRA `(.L_x_279) ;  /* 0xfffffffc00f08947 */ /* 0x004fea000383ffff */
[----:B------:R-:W-:Y:S05]  /*af60*/  BRA `(.L_x_280) ;  /* 0xffffff9800cc7947 */ /* 0x000fea000383ffff */
.L_x_99:
[----:B-1----:R1:W2:Y:S02]  /*af70*/  SYNCS.PHASECHK.TRANS64.TRYWAIT P1, [R0+URZ+0x370], R5 ;  /* 0x00037005000075a7 */ /* 0x0022a400080211ff */
[----:B--2---:R-:W-:Y:S05]  /*af80*/  @!P1 NANOSLEEP.SYNCS 0x989680 ;  /* 0x009896800000995d */ /* 0x004fea0003900000 */
[----:B------:R-:W2:Y:S02]  /*af90*/  @!P1 SYNCS.PHASECHK.TRANS64 P1, [R0+URZ+0x370], R5 ;  /* 0x00037005000095a7 */ /* 0x000ea400080210ff */
[----:B--2---:R-:W-:Y:S05]  /*afa0*/  @!P1 BRA `(.L_x_99) ;  /* 0xfffffffc00f09947 */ /* 0x004fea000383ffff */
[----:B------:R-:W-:Y:S05]  /*afb0*/  BRA `(.L_x_281) ;  /* 0xffffff9800fc7947 */ /* 0x000fea000383ffff */
.L_x_102:
[----:B------:R-:W-:-:S07]  /*afc0*/  MOV R0, UR5 ;  /* 0x0000000500007c02 */ /* 0x000fce0008000f00 */
.L_x_282:
[----:B-1----:R1:W2:Y:S02]  /*afd0*/  SYNCS.PHASECHK.TRANS64.TRYWAIT P0, [R0+URZ+0x380], R3 ;  /* 0x00038003000075a7 */ /* 0x0022a400080011ff */
[----:B--2---:R-:W-:Y:S05]  /*afe0*/  @!P0 NANOSLEEP.SYNCS 0x989680 ;  /* 0x009896800000895d */ /* 0x004fea0003900000 */
[----:B------:R-:W2:Y:S02]  /*aff0*/  @!P0 SYNCS.PHASECHK.TRANS64 P0, [R0+URZ+0x380], R3 ;  /* 0x00038003000085a7 */ /* 0x000ea400080010ff */
[----:B--2---:R-:W-:Y:S05]  /*b000*/  @!P0 BRA `(.L_x_282) ;  /* 0xfffffffc00f08947 */ /* 0x004fea000383ffff */
[----:B------:R-:W-:Y:S05]  /*b010*/  BRA `(.L_x_101) ;  /* 0xffffff9c00507947 */ /* 0x000fea000383ffff */
.L_x_111:
[----:B-1----:R-:W-:-:S04]  /*b020*/  MOV R4, UR6 ;  /* 0x0000000600047c02 */ /* 0x002fc80008000f00 */
[----:B------:R1:W2:Y:S03]  /*b030*/  SYNCS.PHASECHK.TRANS64.TRYWAIT P0, [R4+URZ+0x8], R5 ;  /* 0x00000805040075a7 */ /* 0x0002a600080011ff */
[----:B--2---:R-:W-:Y:S05]  /*b040*/  @!P0 NANOSLEEP.SYNCS 0x989680 ;  /* 0x009896800000895d */ /* 0x004fea0003900000 */
[----:B------:R-:W2:Y:S02]  /*b050*/  @!P0 SYNCS.PHASECHK.TRANS64 P0, [R4+URZ+0x8], R5 ;  /* 0x00000805040085a7 */ /* 0x000ea400080010ff */
[----:B--2---:R-:W-:Y:S05]  /*b060*/  @!P0 BRA `(.L_x_111) ;  /* 0xfffffffc00ec8947 */ /* 0x004fea000383ffff */
[----:B------:R-:W-:Y:S05]  /*b070*/  BRA `(.L_x_110) ;  /* 0xffffffa000047947 */ /* 0x000fea000383ffff */
.L_x_113:
[----:B------:R-:W-:Y:S01]  /*b080*/  BSSY B0, `(.L_x_283) ;  /* 0x0000006000007945 */ /* 0x000fe20003800000 */
[----:B------:R-:W-:-:S07]  /*b090*/  MOV R15, 0xffffffff ;  /* 0xffffffff000f7802 */ /* 0x000fce0000000f00 */
[----:B-1---5:R-:W-:Y:S05]  /*b0a0*/  WARPSYNC.COLLECTIVE R15, `(.L_x_284) ;  /* 0x000000000f0c7348 */ /* 0x022fea0003c00000 */
[----:B------:R-:W-:Y:S02]  /*b0b0*/  ELECT P6, UR79, PT ;  /* 0x00000000004f782f */ /* 0x000fe400038c0000 */
[----:B------:R-:W-:Y:S01]  /*b0c0*/  MOV R14, UR79 ;  /* 0x0000004f000e7c02 */ /* 0x000fe20008000f00 */
[----:B-1---5:R-:W-:Y:S10]  /*b0d0*/  ENDCOLLECTIVE ;  /* 0x000000000000791b */ /* 0x022ff40003800000 */
.L_x_284:
[----:B------:R-:W-:Y:S05]  /*b0e0*/  BSYNC B0 ;  /* 0x0000000000007941 */ /* 0x000fea0003800000 */
.L_x_283:
[----:B------:R-:W-:Y:S05]  /*b0f0*/  BRA `(.L_x_285) ;  /* 0xffffffa000347947 */ /* 0x000fea000383ffff */
.L_x_115:
[----:B-1----:R-:W-:-:S04]  /*b100*/  MOV R2, UR6 ;  /* 0x0000000600027c02 */ /* 0x002fc80008000f00 */
[----:B------:R1:W2:Y:S03]  /*b110*/  SYNCS.PHASECHK.TRANS64.TRYWAIT P0, [R2+URZ+0x8], R3 ;  /* 0x00000803020075a7 */ /* 0x0002a600080011ff */
[----:B--2---:R-:W-:Y:S05]  /*b120*/  @!P0 NANOSLEEP.SYNCS 0x989680 ;  /* 0x009896800000895d */ /* 0x004fea0003900000 */
[----:B------:R-:W2:Y:S02]  /*b130*/  @!P0 SYNCS.PHASECHK.TRANS64 P0, [R2+URZ+0x8], R3 ;  /* 0x00000803020085a7 */ /* 0x000ea400080010ff */
[----:B--2---:R-:W-:Y:S05]  /*b140*/  @!P0 BRA `(.L_x_115) ;  /* 0xfffffffc00ec8947 */ /* 0x004fea000383ffff */
[----:B------:R-:W-:Y:S05]  /*b150*/  BRA `(.L_x_114) ;  /* 0xffffffa000387947 */ /* 0x000fea000383ffff */
.L_x_116:
[----:B-1----:R1:W2:Y:S02]  /*b160*/  SYNCS.PHASECHK.TRANS64.TRYWAIT P0, [R0+URZ+0x370], R5 ;  /* 0x00037005000075a7 */ /* 0x0022a400080011ff */
[----:B--2---:R-:W-:Y:S05]  /*b170*/  @!P0 NANOSLEEP.SYNCS 0x989680 ;  /* 0x009896800000895d */ /* 0x004fea0003900000 */
[----:B------:R-:W2:Y:S02]  /*b180*/  @!P0 SYNCS.PHASECHK.TRANS64 P0, [R0+URZ+0x370], R5 ;  /* 0x00037005000085a7 */ /* 0x000ea400080010ff */
[----:B--2---:R-:W-:Y:S05]  /*b190*/  @!P0 BRA `(.L_x_116) ;  /* 0xfffffffc00f08947 */ /* 0x004fea000383ffff */
[----:B------:R-:W-:Y:S05]  /*b1a0*/  BRA `(.L_x_286) ;  /* 0xffffffa4000c7947 */ /* 0x000fea000383ffff */
.L_x_118:
[----:B------:R-:W-:-:S07]  /*b1b0*/  MOV R0, UR11 ;  /* 0x0000000b00007c02 */ /* 0x000fce0008000f00 */
.L_x_287:
[----:B-1----:R1:W2:Y:S02]  /*b1c0*/  SYNCS.PHASECHK.TRANS64.TRYWAIT P0, [R0+URZ+0x3b0], R5 ;  /* 0x0003b005000075a7 */ /* 0x0022a400080011ff */
[----:B--2---:R-:W-:Y:S05]  /*b1d0*/  @!P0 NANOSLEEP.SYNCS 0x989680 ;  /* 0x009896800000895d */ /* 0x004fea0003900000 */
[----:B------:R-:W2:Y:S02]  /*b1e0*/  @!P0 SYNCS.PHASECHK.TRANS64 P0, [R0+URZ+0x3b0], R5 ;  /* 0x0003b005000085a7 */ /* 0x000ea400080010ff */
[----:B--2---:R-:W-:Y:S05]  /*b1f0*/  @!P0 BRA `(.L_x_287) ;  /* 0xfffffffc00f08947 */ /* 0x004fea000383ffff */
[----:B------:R-:W-:Y:S05]  /*b200*/  BRA `(.L_x_288) ;  /* 0xffffffa400547947 */ /* 0x000fea000383ffff */
.L_x_121:
[----:B------:R-:W-:Y:S07]  /*b210*/  MOV R0, UR9 ;  /* 0x0000000900007c02 */ /* 0x000fee0008000f00 */
.L_x_289:
[----:B-1----:R1:W2:Y:S02]  /*b220*/  SYNCS.PHASECHK.TRANS64.TRYWAIT P0, [R0+URZ], R5 ;  /* 0x00000005000075a7 */ /* 0x0022a400080011ff */
[----:B--2---:R-:W-:Y:S05]  /*b230*/  @!P0 NANOSLEEP.SYNCS 0x989680 ;  /* 0x009896800000895d */ /* 0x004fea0003900000 */
[----:B------:R-:W2:Y:S02]  /*b240*/  @!P0 SYNCS.PHASECHK.TRANS64 P0, [R0+URZ], R5 ;  /* 0x00000005000085a7 */ /* 0x000ea400080010ff */
[----:B--2---:R-:W-:Y:S05]  /*b250*/  @!P0 BRA `(.L_x_289) ;  /* 0xfffffffc00f08947 */ /* 0x004fea000383ffff */
[----:B------:R-:W-:Y:S05]  /*b260*/  BRA `(.L_x_120) ;  /* 0xffffffa4006c7947 */ /* 0x000fea000383ffff */
.L_x_125:
[----:B-1----:R-:W-:-:S07]  /*b270*/  MOV R0, UR7 ;  /* 0x0000000700007c02 */ /* 0x002fce0008000f00 */
.L_x_290:
[----:B-1----:R1:W2:Y:S02]  /*b280*/  SYNCS.PHASECHK.TRANS64.TRYWAIT P0, [R0+URZ], R3 ;  /* 0x00000003000075a7 */ /* 0x0022a400080011ff */
[----:B--2---:R-:W-:Y:S05]  /*b290*/  @!P0 NANOSLEEP.SYNCS 0x989680 ;  /* 0x009896800000895d */ /* 0x004fea0003900000 */
[----:B------:R-:W2:Y:S02]  /*b2a0*/  @!P0 SYNCS.PHASECHK.TRANS64 P0, [R0+URZ], R3 ;  /* 0x00000003000085a7 */ /* 0x000ea400080010ff */
[----:B--2---:R-:W-:Y:S05]  /*b2b0*/  @!P0 BRA `(.L_x_290) ;  /* 0xfffffffc00f08947 */ /* 0x004fea000383ffff */
[----:B------:R-:W-:Y:S05]  /*b2c0*/  BRA `(.L_x_291) ;  /* 0xffffffa800247947 */ /* 0x000fea000383ffff */
.L_x_126:
[----:B------:R-:W-:-:S07]  /*b2d0*/  MOV R0, UR7 ;  /* 0x0000000700007c02 */ /* 0x000fce0008000f00 */
.L_x_292:
[----:B-1----:R1:W2:Y:S02]  /*b2e0*/  SYNCS.PHASECHK.TRANS64.TRYWAIT P0, [R0+URZ], R3 ;  /* 0x00000003000075a7 */ /* 0x0022a400080011ff */
[----:B--2---:R-:W-:Y:S05]  /*b2f0*/  @!P0 NANOSLEEP.SYNCS 0x989680 ;  /* 0x009896800000895d */ /* 0x004fea0003900000 */
[----:B------:R-:W2:Y:S02]  /*b300*/  @!P0 SYNCS.PHASECHK.TRANS64 P0, [R0+URZ], R3 ;  /* 0x00000003000085a7 */ /* 0x000ea400080010ff */
[----:B--2---:R-:W-:Y:S05]  /*b310*/  @!P0 BRA `(.L_x_292) ;  /* 0xfffffffc00f08947 */ /* 0x004fea000383ffff */
[----:B------:R-:W-:Y:S05]  /*b320*/  BRA `(.L_x_293) ;  /* 0xffffffa800307947 */ /* 0x000fea000383ffff */
.L_x_127:
[----:B------:R-:W-:-:S07]  /*b330*/  MOV R0, UR7 ;  /* 0x0000000700007c02 */ /* 0x000fce0008000f00 */
.L_x_294:
[----:B-1----:R1:W2:Y:S02]  /*b340*/  SYNCS.PHASECHK.TRANS64.TRYWAIT P0, [R0+URZ], R3 ;  /* 0x00000003000075a7 */ /* 0x0022a400080011ff */
[----:B--2---:R-:W-:Y:S05]  /*b350*/  @!P0 NANOSLEEP.SYNCS 0x989680 ;  /* 0x009896800000895d */ /* 0x004fea0003900000 */
[----:B------:R-:W2:Y:S02]  /*b360*/  @!P0 SYNCS.PHASECHK.TRANS64 P0, [R0+URZ], R3 ;  /* 0x00000003000085a7 */ /* 0x000ea400080010ff */
[----:B--2---:R-:W-:Y:S05]  /*b370*/  @!P0 BRA `(.L_x_294) ;  /* 0xfffffffc00f08947 */ /* 0x004fea000383ffff */
[----:B------:R-:W-:Y:S05]  /*b380*/  BRA `(.L_x_295) ;  /* 0xffffffa8003c7947 */ /* 0x000fea000383ffff */
.L_x_130:
[----:B------:R-:W-:-:S07]  /*b390*/  MOV R0, UR8 ;  /* 0x0000000800007c02 */ /* 0x000fce0008000f00 */
.L_x_296:
[----:B-1----:R1:W2:Y:S02]  /*b3a0*/  SYNCS.PHASECHK.TRANS64.TRYWAIT P1, [R0+URZ+0x3f0], R3 ;  /* 0x0003f003000075a7 */ /* 0x0022a400080211ff */
[----:B--2---:R-:W-:Y:S05]  /*b3b0*/  @!P1 NANOSLEEP.SYNCS 0x989680 ;  /* 0x009896800000995d */ /* 0x004fea0003900000 */
[----:B------:R-:W2:Y:S02]  /*b3c0*/  @!P1 SYNCS.PHASECHK.TRANS64 P1, [R0+URZ+0x3f0], R3 ;  /* 0x0003f003000095a7 */ /* 0x000ea400080210ff */
[----:B--2---:R-:W-:Y:S05]  /*b3d0*/  @!P1 BRA `(.L_x_296) ;  /* 0xfffffffc00f09947 */ /* 0x004fea000383ffff */
[----:B------:R-:W-:Y:S05]  /*b3e0*/  BRA `(.L_x_297) ;  /* 0xffffffa800887947 */ /* 0x000fea000383ffff */
.L_x_135:
[----:B--2---:R2:W4:Y:S02]  /*b3f0*/  SYNCS.PHASECHK.TRANS64.TRYWAIT P0, [R0+URZ+0x370], R3 ;  /* 0x00037003000075a7 */ /* 0x00452400080011ff */
[----:B----4-:R-:W-:Y:S05]  /*b400*/  @!P0 NANOSLEEP.SYNCS 0x989680 ;  /* 0x009896800000895d */ /* 0x010fea0003900000 */
[----:B------:R-:W4:Y:S02]  /*b410*/  @!P0 SYNCS.PHASECHK.TRANS64 P0, [R0+URZ+0x370], R3 ;  /* 0x00037003000085a7 */ /* 0x000f2400080010ff */
[----:B----4-:R-:W-:Y:S05]  /*b420*/  @!P0 BRA `(.L_x_135) ;  /* 0xfffffffc00f08947 */ /* 0x010fea000383ffff */
[----:B------:R-:W-:Y:S05]  /*b430*/  BRA `(.L_x_298) ;  /* 0xffffffac00947947 */ /* 0x000fea000383ffff */
.L_x_138:
[----:B------:R-:W-:Y:S07]  /*b440*/  MOV R0, UR7 ;  /* 0x0000000700007c02 */ /* 0x000fee0008000f00 */
.L_x_299:
[----:B--2---:R2:W4:Y:S02]  /*b450*/  SYNCS.PHASECHK.TRANS64.TRYWAIT P0, [R0+URZ+0x368], R3 ;  /* 0x00036803000075a7 */ /* 0x00452400080011ff */
[----:B----4-:R-:W-:Y:S05]  /*b460*/  @!P0 NANOSLEEP.SYNCS 0x989680 ;  /* 0x009896800000895d */ /* 0x010fea0003900000 */
[----:B------:R-:W4:Y:S02]  /*b470*/  @!P0 SYNCS.PHASECHK.TRANS64 P0, [R0+URZ+0x368], R3 ;  /* 0x00036803000085a7 */ /* 0x000f2400080010ff */
[----:B----4-:R-:W-:Y:S05]  /*b480*/  @!P0 BRA `(.L_x_299) ;  /* 0xfffffffc00f08947 */ /* 0x010fea000383ffff */
[----:B------:R-:W-:Y:S05]  /*b490*/  BRA `(.L_x_137) ;  /* 0xffffffb000747947 */ /* 0x000fea000383ffff */
.L_x_141:
[----:B--2---:R-:W-:Y:S07]  /*b4a0*/  MOV R3, UR7 ;  /* 0x0000000700037c02 */ /* 0x004fee0008000f00 */
.L_x_300:
[----:B-1----:R1:W2:Y:S02]  /*b4b0*/  SYNCS.PHASECHK.TRANS64.TRYWAIT P0, [R3+URZ+0x350], R12 ;  /* 0x0003500c030075a7 */ /* 0x0022a400080011ff */
[----:B--2---:R-:W-:Y:S05]  /*b4c0*/  @!P0 NANOSLEEP.SYNCS 0x989680 ;  /* 0x009896800000895d */ /* 0x004fea0003900000 */
[----:B------:R-:W2:Y:S02]  /*b4d0*/  @!P0 SYNCS.PHASECHK.TRANS64 P0, [R3+URZ+0x350], R12 ;  /* 0x0003500c030085a7 */ /* 0x000ea400080010ff */
[----:B--2---:R-:W-:Y:S05]  /*b4e0*/  @!P0 BRA `(.L_x_300) ;  /* 0xfffffffc00f08947 */ /* 0x004fea000383ffff */
[----:B------:R-:W-:Y:S05]  /*b4f0*/  BRA `(.L_x_301) ;  /* 0xffffffb000ec7947 */ /* 0x000fea000383ffff */
.L_x_142:
[----:B------:R-:W-:Y:S07]  /*b500*/  MOV R3, UR7 ;  /* 0x0000000700037c02 */ /* 0x000fee0008000f00 */
.L_x_302:
[----:B-1----:R1:W2:Y:S02]  /*b510*/  SYNCS.PHASECHK.TRANS64.TRYWAIT P0, [R3+URZ+0x358], R12 ;  /* 0x0003580c030075a7 */ /* 0x0022a400080011ff */
[----:B--2---:R-:W-:Y:S05]  /*b520*/  @!P0 NANOSLEEP.SYNCS 0x989680 ;  /* 0x009896800000895d */ /* 0x004fea0003900000 */
[----:B------:R-:W2:Y:S02]  /*b530*/  @!P0 SYNCS.PHASECHK.TRANS64 P0, [R3+URZ+0x358], R12 ;  /* 0x0003580c030085a7 */ /* 0x000ea400080010ff */
[----:B--2---:R-:W-:Y:S05]  /*b540*/  @!P0 BRA `(.L_x_302) ;  /* 0xfffffffc00f08947 */ /* 0x004fea000383ffff */
[----:B------:R-:W-:Y:S05]  /*b550*/  BRA `(.L_x_303) ;  /* 0xffffffb400847947 */ /* 0x000fea000383ffff */
.L_x_144:
[----:B------:R-:W-:-:S07]  /*b560*/  MOV R0, UR7 ;  /* 0x0000000700007c02 */ /* 0x000fce0008000f00 */
.L_x_304:
[----:B-1----:R1:W4:Y:S02]  /*b570*/  SYNCS.PHASECHK.TRANS64.TRYWAIT P0, [R0+URZ+0x350], R3 ;  /* 0x00035003000075a7 */ /* 0x00232400080011ff */
[----:B----4-:R-:W-:Y:S05]  /*b580*/  @!P0 NANOSLEEP.SYNCS 0x989680 ;  /* 0x009896800000895d */ /* 0x010fea0003900000 */
[----:B------:R-:W4:Y:S02]  /*b590*/  @!P0 SYNCS.PHASECHK.TRANS64 P0, [R0+URZ+0x350], R3 ;  /* 0x00035003000085a7 */ /* 0x000f2400080010ff */
[----:B----4-:R-:W-:Y:S05]  /*b5a0*/  @!P0 BRA `(.L_x_304) ;  /* 0xfffffffc00f08947 */ /* 0x010fea000383ffff */
[----:B------:R-:W-:Y:S05]  /*b5b0*/  BRA `(.L_x_305) ;  /* 0xffffffb8000c7947 */ /* 0x000fea000383ffff */
.L_x_146:
[----:B--2---:R2:W3:Y:S02]  /*b5c0*/  SYNCS.PHASECHK.TRANS64.TRYWAIT P0, [R0+URZ+0x370], R3 ;  /* 0x00037003000075a7 */ /* 0x0044e400080011ff */
[----:B---3--:R-:W-:Y:S05]  /*b5d0*/  @!P0 NANOSLEEP.SYNCS 0x989680 ;  /* 0x009896800000895d */ /* 0x008fea0003900000 */
[----:B------:R-:W3:Y:S02]  /*b5e0*/  @!P0 SYNCS.PHASECHK.TRANS64 P0, [R0+URZ+0x370], R3 ;  /* 0x00037003000085a7 */ /* 0x000ee400080010ff */
[----:B---3--:R-:W-:Y:S05]  /*b5f0*/  @!P0 BRA `(.L_x_146) ;  /* 0xfffffffc00f08947 */ /* 0x008fea000383ffff */
[----:B------:R-:W-:Y:S05]  /*b600*/  BRA `(.L_x_306) ;  /* 0xffffffb800d87947 */ /* 0x000fea000383ffff */
.L_x_157:
[----:B-1----:R1:W3:Y:S02]  /*b610*/  SYNCS.PHASECHK.TRANS64.TRYWAIT P1, [R3+URZ+0x340], R0 ;  /* 0x00034000030075a7 */ /* 0x0022e400080211ff */
[----:B---3--:R-:W-:Y:S05]  /*b620*/  @!P1 NANOSLEEP.SYNCS 0x989680 ;  /* 0x009896800000995d */ /* 0x008fea0003900000 */
[----:B------:R-:W3:Y:S02]  /*b630*/  @!P1 SYNCS.PHASECHK.TRANS64 P1, [R3+URZ+0x340], R0 ;  /* 0x00034000030095a7 */ /* 0x000ee400080210ff */
[----:B---3--:R-:W-:Y:S05]  /*b640*/  @!P1 BRA `(.L_x_157) ;  /* 0xfffffffc00f09947 */ /* 0x008fea000383ffff */
[----:B------:R-:W-:Y:S05]  /*b650*/  BRA `(.L_x_156) ;  /* 0xffffffc400e87947 */ /* 0x000fea000383ffff */
.L_x_159:
[----:B---3--:R3:W4:Y:S02]  /*b660*/  SYNCS.PHASECHK.TRANS64.TRYWAIT P0, [R110+URZ+0x390], R5 ;  /* 0x000390056e0075a7 */ /* 0x00872400080011ff */
[----:B----4-:R-:W-:Y:S05]  /*b670*/  @!P0 NANOSLEEP.SYNCS 0x989680 ;  /* 0x009896800000895d */ /* 0x010fea0003900000 */
[----:B------:R-:W4:Y:S02]  /*b680*/  @!P0 SYNCS.PHASECHK.TRANS64 P0, [R110+URZ+0x390], R5 ;  /* 0x000390056e0085a7 */ /* 0x000f2400080010ff */
[----:B----4-:R-:W-:Y:S05]  /*b690*/  @!P0 BRA `(.L_x_159) ;  /* 0xfffffffc00f08947 */ /* 0x010fea000383ffff */
[----:B------:R-:W-:Y:S05]  /*b6a0*/  BRA `(.L_x_158) ;  /* 0xffffffc8003c7947 */ /* 0x000fea000383ffff */
.L_x_167:
[----:B--2---:R2:W3:Y:S02]  /*b6b0*/  SYNCS.PHASECHK.TRANS64.TRYWAIT P0, [R75+URZ+0x340], R0 ;  /* 0x000340004b0075a7 */ /* 0x0044e400080011ff */
[----:B---3--:R-:W-:Y:S05]  /*b6c0*/  @!P0 NANOSLEEP.SYNCS 0x989680 ;  /* 0x009896800000895d */ /* 0x008fea0003900000 */
[----:B------:R-:W3:Y:S02]  /*b6d0*/  @!P0 SYNCS.PHASECHK.TRANS64 P0, [R75+URZ+0x340], R0 ;  /* 0x000340004b0085a7 */ /* 0x000ee400080010ff */
[----:B---3--:R-:W-:Y:S05]  /*b6e0*/  @!P0 BRA `(.L_x_167) ;  /* 0xfffffffc00f08947 */ /* 0x008fea000383ffff */
[----:B------:R-:W-:Y:S05]  /*b6f0*/  BRA `(.L_x_166) ;  /* 0xffffffd400487947 */ /* 0x000fea000383ffff */
        .weak           $__internal_0_$__cuda_sm10x_tcgen05_guardrail_trap_col_being_dealloced_not_returned_by_alloc
        .type           $__internal_0_$__cuda_sm10x_tcgen05_guardrail_trap_col_being_dealloced_not_returned_by_alloc,@function
        .size           $__internal_0_$__cuda_sm10x_tcgen05_guardrail_trap_col_being_dealloced_not_returned_by_alloc,($__internal_1_$__cuda_sm10x_tcgen05_guardrail_trap_phase_invalid_during_alloc - $__internal_0_$__cuda_sm10x_tcgen05_guardrail_trap_col_being_dealloced_not_returned_by_alloc)
$__internal_0_$__cuda_sm10x_tcgen05_guardrail_trap_col_being_dealloced_not_returned_by_alloc:
[----:B------:R-:W-:Y:S05]  /*b700*/  BPT.TRAP 0x1 ;  /* 0x000000040000795c */ /* 0x000fea0000300000 */
[----:B------:R-:W-:-:S04]  /*b710*/  HFMA2 R3, -RZ, RZ, 0, 0 ;  /* 0x00000000ff037431 */ /* 0x000fc800000001ff */
[----:B------:R-:W-:Y:S05]  /*b720*/  RET.REL.NODEC R2 `(_ZN7cutlass13device_kernelINS_4gemm6kernel13GemmUniversalIN4cute5tupleIJiiiiEEENS1_10collective13CollectiveMmaINS1_35MainloopSm100TmaUmmaWarpSpecializedILi52ELi2ELi4ENS5_IJNS4_1CILi2EEENSA_ILi1EEESC_EEEEENS5_IJNSA_ILi128EEESF_NSA_ILi32EEEEEEaNS5_IJlSC_lEEEaSI_NS4_8TiledMMAINS4_8MMA_AtomIJNS4_21SM100_MMA_S8_2x1SM_SSIaaiLi128ELi128ELNS4_4UMMA5MajorE0ELSN_0ELNSM_8SaturateE0EEEEEENS4_6LayoutINS5_IJSC_SC_SC_EEENS5_IJNSA_ILi0EEEST_ST_EEEEENS5_IJNS4_10UnderscoreESW_SW_EEEEENS4_18SM100_TMA_2SM_LOADENS4_14ComposedLayoutINS4_7SwizzleILi1ELi4ELi3EEENS4_18smem_ptr_flag_bitsILi8EEENSR_INS5_IJNSA_ILi8EEESG_EEENS5_IJSG_SC_EEEEEEEvNS4_8identityESZ_S19_vS1A_EENS_8epilogue10collective18CollectiveEpilogueINS1C_23Sm100TmaWarpSpecializedILi2ELi2ELi32ELb0ELb0EEEJNS5_IJNSA_ILi64EEESF_SG_EEENS5_IJNSR_IS1H_SC_EENSR_INS5_IJSG_SB_EEENS5_IJSC_S1H_EEEEEEEEaSI_aSI_NS1C_6fusion15FusionCallbacksIS1G_NS1O_17LinearCombinationIaiaiLNS_15FloatRoundStyleE2EEES1I_S1N_JEEENS4_5SM1004TMEM4LOAD26SM100_TMEM_LOAD_32dp32b32xENS4_13SM90_TMA_LOADES19_NS4_39AutoVectorizingCopyWithAssumedAlignmentILi128EEENS4_14SM90_TMA_STOREES19_S20_S20_EEEvvEEEEvNT_6ParamsE) ;  /* 0xffffff4802347950 */ /* 0x000fea0003c3ffff */
        .weak           $__internal_1_$__cuda_sm10x_tcgen05_guardrail_trap_phase_invalid_during_alloc
        .type           $__internal_1_$__cuda_sm10x_tcgen05_guardrail_trap_phase_invalid_during_alloc,@function
        .size           $__internal_1_$__cuda_sm10x_tcgen05_guardrail_trap_phase_invalid_during_alloc,($__internal_2_$__cuda_sm10x_tcgen05_guardrail_trap_unallocated_columns_being_dealloced - $__internal_1_$__cuda_sm10x_tcgen05_guardrail_trap_phase_invalid_during_alloc)
$__internal_1_$__cuda_sm10x_tcgen05_guardrail_trap_phase_invalid_during_alloc:
[----:B------:R-:W-:Y:S05]  /*b730*/  BPT.TRAP 0x1 ;  /* 0x000000040000795c */ /* 0x000fea0000300000 */
[----:B------:R-:W-:-:S04]  /*b740*/  MOV R3, 0x0 ;  /* 0x0000000000037802 */ /* 0x000fc80000000f00 */
[----:B------:R-:W-:Y:S05]  /*b750*/  RET.REL.NODEC R2 `(_ZN7cutlass13device_kernelINS_4gemm6kernel13GemmUniversalIN4cute5tupleIJiiiiEEENS1_10collective13CollectiveMmaINS1_35MainloopSm100TmaUmmaWarpSpecializedILi52ELi2ELi4ENS5_IJNS4_1CILi2EEENSA_ILi1EEESC_EEEEENS5_IJNSA_ILi128EEESF_NSA_ILi32EEEEEEaNS5_IJlSC_lEEEaSI_NS4_8TiledMMAINS4_8MMA_AtomIJNS4_21SM100_MMA_S8_2x1SM_SSIaaiLi128ELi128ELNS4_4UMMA5MajorE0ELSN_0ELNSM_8SaturateE0EEEEEENS4_6LayoutINS5_IJSC_SC_SC_EEENS5_IJNSA_ILi0EEEST_ST_EEEEENS5_IJNS4_10UnderscoreESW_SW_EEEEENS4_18SM100_TMA_2SM_LOADENS4_14ComposedLayoutINS4_7SwizzleILi1ELi4ELi3EEENS4_18smem_ptr_flag_bitsILi8EEENSR_INS5_IJNSA_ILi8EEESG_EEENS5_IJSG_SC_EEEEEEEvNS4_8identityESZ_S19_vS1A_EENS_8epilogue10collective18CollectiveEpilogueINS1C_23Sm100TmaWarpSpecializedILi2ELi2ELi32ELb0ELb0EEEJNS5_IJNSA_ILi64EEESF_SG_EEENS5_IJNSR_IS1H_SC_EENSR_INS5_IJSG_SB_EEENS5_IJSC_S1H_EEEEEEEEaSI_aSI_NS1C_6fusion15FusionCallbacksIS1G_NS1O_17LinearCombinationIaiaiLNS_15FloatRoundStyleE2EEES1I_S1N_JEEENS4_5SM1004TMEM4LOAD26SM100_TMEM_LOAD_32dp32b32xENS4_13SM90_TMA_LOADES19_NS4_39AutoVectorizingCopyWithAssumedAlignmentILi128EEENS4_14SM90_TMA_STOREES19_S20_S20_EEEvvEEEEvNT_6ParamsE) ;  /* 0xffffff4802287950 */ /* 0x000fea0003c3ffff */
        .weak           $__internal_2_$__cuda_sm10x_tcgen05_guardrail_trap_unallocated_columns_being_dealloced
        .type           $__internal_2_$__cuda_sm10x_tcgen05_guardrail_trap_unallocated_columns_being_dealloced,@function
        .size           $__internal_2_$__cuda_sm10x_tcgen05_guardrail_trap_unallocated_columns_being_dealloced,(.L_x_308 - $__internal_2_$__cuda_sm10x_tcgen05_guardrail_trap_unallocated_columns_being_dealloced)
$__internal_2_$__cuda_sm10x_tcgen05_guardrail_trap_unallocated_columns_being_dealloced:
[----:B------:R-:W-:Y:S05]  /*b760*/  BPT.TRAP 0x1 ;  /* 0x000000040000795c */ /* 0x000fea0000300000 */
[----:B------:R-:W-:-:S04]  /*b770*/  HFMA2 R3, -RZ, RZ, 0, 0 ;  /* 0x00000000ff037431 */ /* 0x000fc800000001ff */
[----:B------:R-:W-:Y:S05]  /*b780*/  RET.REL.NODEC R2 `(_ZN7cutlass13device_kernelINS_4gemm6kernel13GemmUniversalIN4cute5tupleIJiiiiEEENS1_10collective13CollectiveMmaINS1_35MainloopSm100TmaUmmaWarpSpecializedILi52ELi2ELi4ENS5_IJNS4_1CILi2EEENSA_ILi1EEESC_EEEEENS5_IJNSA_ILi128EEESF_NSA_ILi32EEEEEEaNS5_IJlSC_lEEEaSI_NS4_8TiledMMAINS4_8MMA_AtomIJNS4_21SM100_MMA_S8_2x1SM_SSIaaiLi128ELi128ELNS4_4UMMA5MajorE0ELSN_0ELNSM_8SaturateE0EEEEEENS4_6LayoutINS5_IJSC_SC_SC_EEENS5_IJNSA_ILi0EEEST_ST_EEEEENS5_IJNS4_10UnderscoreESW_SW_EEEEENS4_18SM100_TMA_2SM_LOADENS4_14ComposedLayoutINS4_7SwizzleILi1ELi4ELi3EEENS4_18smem_ptr_flag_bitsILi8EEENSR_INS5_IJNSA_ILi8EEESG_EEENS5_IJSG_SC_EEEEEEEvNS4_8identityESZ_S19_vS1A_EENS_8epilogue10collective18CollectiveEpilogueINS1C_23Sm100TmaWarpSpecializedILi2ELi2ELi32ELb0ELb0EEEJNS5_IJNSA_ILi64EEESF_SG_EEENS5_IJNSR_IS1H_SC_EENSR_INS5_IJSG_SB_EEENS5_IJSC_S1H_EEEEEEEEaSI_aSI_NS1C_6fusion15FusionCallbacksIS1G_NS1O_17LinearCombinationIaiaiLNS_15FloatRoundStyleE2EEES1I_S1N_JEEENS4_5SM1004TMEM4LOAD26SM100_TMEM_LOAD_32dp32b32xENS4_13SM90_TMA_LOADES19_NS4_39AutoVectorizingCopyWithAssumedAlignmentILi128EEENS4_14SM90_TMA_STOREES19_S20_S20_EEEvvEEEEvNT_6ParamsE) ;  /* 0xffffff48021c7950 */ /* 0x000fea0003c3ffff */
.L_x_307:
[----:B------:R-:W-:-:S00]  /*b790*/  BRA `(.L_x_307) ;  /* 0xfffffffc00fc7947 */ /* 0x000fc0000383ffff */
[----:B------:R-:W-:-:S00]  /*b7a0*/  NOP ;  /* 0x0000000000007918 */ /* 0x000fc00000000000 */
        /* <DEDUP_REMOVED lines=13> */
.L_x_308:


//--------------------- .nv.global.init           --------------------------
	.section	.nv.global.init,"aw",@progbits
.nv.global.init:
	.type		$str$27,@object
	.size		$str$27,($str$28 - $str$27)
$str$27:
        /*0000*/ 	.byte	0x28, 0x61, 0x64, 0x64, 0x72, 0x65, 0x73, 0x73, 0x20, 0x26, 0x20, 0x6d, 0x61, 0x73, 0x6b, 0x29
        /*0010*/ 	.byte	0x20, 0x3d, 0x3d, 0x20, 0x30, 0x00
	.type		$str$28,@object
	.size		$str$28,($str$26 - $str$28)
$str$28:
        /*0016*/ 	.byte	0x2f, 0x74, 0x6d, 0x70, 0x2f, 0x63, 0x75, 0x74, 0x6c, 0x61, 0x73, 0x73, 0x5f, 0x73, 0x77, 0x65
        /*0026*/ 	.byte	0x65, 0x70, 0x5f, 0x73, 0x72, 0x63, 0x2f, 0x69, 0x6e, 0x63, 0x6c, 0x75, 0x64, 0x65, 0x2f, 0x63
        /*0036*/ 	.byte	0x75, 0x74, 0x65, 0x2f, 0x70, 0x6f, 0x69, 0x6e, 0x74, 0x65, 0x72, 0x5f, 0x66, 0x6c, 0x61, 0x67
        /*0046*/ 	.byte	0x67, 0x65, 0x64, 0x2e, 0x68, 0x70, 0x70, 0x00
	.type		$str$26,@object
	.size		$str$26,($str$25 - $str$26)
$str$26:
        /*004e*/ 	.byte	0x2f, 0x74, 0x6d, 0x70, 0x2f, 0x63, 0x75, 0x74, 0x6c, 0x61, 0x73, 0x73, 0x5f, 0x73, 0x77, 0x65
        /*005e*/ 	.byte	0x65, 0x70, 0x5f, 0x73, 0x72, 0x63, 0x2f, 0x69, 0x6e, 0x63, 0x6c, 0x75, 0x64, 0x65, 0x2f, 0x63
        /*006e*/ 	.byte	0x75, 0x74, 0x65, 0x2f, 0x61, 0x74, 0x6f, 0x6d, 0x2f, 0x63, 0x6f, 0x70, 0x79, 0x5f, 0x74, 0x72
        /*007e*/ 	.byte	0x61, 0x69, 0x74, 0x73, 0x5f, 0x73, 0x6d, 0x31, 0x30, 0x30, 0x2e, 0x68, 0x70, 0x70, 0x00
	.type		$str$25,@object
	.size		$str$25,(__unnamed_1 - $str$25)
$str$25:
        /*008d*/ 	.byte	0x28, 0x28, 0x75, 0x69, 0x6e, 0x74, 0x33, 0x32, 0x5f, 0x74, 0x28, 0x74, 0x68, 0x72, 0x65, 0x61
        /*009d*/ 	.byte	0x64, 0x49, 0x64, 0x78, 0x2e, 0x78, 0x29, 0x20, 0x2f, 0x20, 0x33, 0x32, 0x29, 0x20, 0x25, 0x20
        /*00ad*/ 	.byte	0x34, 0x29, 0x20, 0x3d, 0x3d, 0x20, 0x28, 0x28, 0x28, 0x74, 0x6d, 0x65, 0x6d, 0x5f, 0x61, 0x64
        /*00bd*/ 	.byte	0x64, 0x72, 0x20, 0x3e, 0x3e, 0x20, 0x31, 0x36, 0x29, 0x20, 0x2f, 0x20, 0x33, 0x32, 0x29, 0x20
        /*00cd*/ 	.byte	0x25, 0x20, 0x34, 0x29, 0x00
	.type		__unnamed_1,@object
	.size		__unnamed_1,(__unnamed_2 - __unnamed_1)
__unnamed_1:
        /*00d2*/ 	.byte	0x61, 0x75, 0x74, 0x6f, 0x20, 0x63, 0x75, 0x74, 0x65, 0x3a, 0x3a, 0x61, 0x73, 0x5f, 0x70, 0x6f
        /* <DEDUP_REMOVED lines=24> */
        /*0262*/ 	.byte	0x3e, 0x3e, 0x5d, 0x00
	.type		__unnamed_2,@object
	.size		__unnamed_2,(.L_2 - __unnamed_2)
__unnamed_2:
        /* <DEDUP_REMOVED lines=41> */
.L_2:


//--------------------- .nv.shared._ZN7cutlass13device_kernelINS_4gemm6kernel13GemmUniversalIN4cute5tupleIJiiiiEEENS1_10collective13CollectiveMmaINS1_35MainloopSm100TmaUmmaWarpSpecializedILi52ELi2ELi4ENS5_IJNS4_1CILi2EEENSA_ILi1EEESC_EEEEENS5_IJNSA_ILi128EEESF_NSA_ILi32EEEEEEaNS5_IJlSC_lEEEaSI_NS4_8TiledMMAINS4_8MMA_AtomIJNS4_21SM100_MMA_S8_2x1SM_SSIaaiLi128ELi128ELNS4_4UMMA5MajorE0ELSN_0ELNSM_8SaturateE0EEEEEENS4_6LayoutINS5_IJSC_SC_SC_EEENS5_IJNSA_ILi0EEEST_ST_EEEEENS5_IJNS4_10UnderscoreESW_SW_EEEEENS4_18SM100_TMA_2SM_LOADENS4_14ComposedLayoutINS4_7SwizzleILi1ELi4ELi3EEENS4_18smem_ptr_flag_bitsILi8EEENSR_INS5_IJNSA_ILi8EEESG_EEENS5_IJSG_SC_EEEEEEEvNS4_8identityESZ_S19_vS1A_EENS_8epilogue10collective18CollectiveEpilogueINS1C_23Sm100TmaWarpSpecializedILi2ELi2ELi32ELb0ELb0EEEJNS5_IJNSA_ILi64EEESF_SG_EEENS5_IJNSR_IS1H_SC_EENSR_INS5_IJSG_SB_EEENS5_IJSC_S1H_EEEEEEEEaSI_aSI_NS1C_6fusion15FusionCallbacksIS1G_NS1O_17LinearCombinationIaiaiLNS_15FloatRoundStyleE2EEES1I_S1N_JEEENS4_5SM1004TMEM4LOAD26SM100_TMEM_LOAD_32dp32b32xENS4_13SM90_TMA_LOADES19_NS4_39AutoVectorizingCopyWithAssumedAlignmentILi128EEENS4_14SM90_TMA_STOREES19_S20_S20_EEEvvEEEEvNT_6ParamsE --------------------------
	.section	.nv.shared._ZN7cutlass13device_kernelINS_4gemm6kernel13GemmUniversalIN4cute5tupleIJiiiiEEENS1_10collective13CollectiveMmaINS1_35MainloopSm100TmaUmmaWarpSpecializedILi52ELi2ELi4ENS5_IJNS4_1CILi2EEENSA_ILi1EEESC_EEEEENS5_IJNSA_ILi128EEESF_NSA_ILi32EEEEEEaNS5_IJlSC_lEEEaSI_NS4_8TiledMMAINS4_8MMA_AtomIJNS4_21SM100_MMA_S8_2x1SM_SSIaaiLi128ELi128ELNS4_4UMMA5MajorE0ELSN_0ELNSM_8SaturateE0EEEEEENS4_6LayoutINS5_IJSC_SC_SC_EEENS5_IJNSA_ILi0EEEST_ST_EEEEENS5_IJNS4_10UnderscoreESW_SW_EEEEENS4_18SM100_TMA_2SM_LOADENS4_14ComposedLayoutINS4_7SwizzleILi1ELi4ELi3EEENS4_18smem_ptr_flag_bitsILi8EEENSR_INS5_IJNSA_ILi8EEESG_EEENS5_IJSG_SC_EEEEEEEvNS4_8identityESZ_S19_vS1A_EENS_8epilogue10collective18CollectiveEpilogueINS1C_23Sm100TmaWarpSpecializedILi2ELi2ELi32ELb0ELb0EEEJNS5_IJNSA_ILi64EEESF_SG_EEENS5_IJNSR_IS1H_SC_EENSR_INS5_IJSG_SB_EEENS5_IJSC_S1H_EEEEEEEEaSI_aSI_NS1C_6fusion15FusionCallbacksIS1G_NS1O_17LinearCombinationIaiaiLNS_15FloatRoundStyleE2EEES1I_S1N_JEEENS4_5SM1004TMEM4LOAD26SM100_TMEM_LOAD_32dp32b32xENS4_13SM90_TMA_LOADES19_NS4_39AutoVectorizingCopyWithAssumedAlignmentILi128EEENS4_14SM90_TMA_STOREES19_S20_S20_EEEvvEEEEvNT_6ParamsE,"aw",@nobits
	.sectionflags	@""
	.align	16
	.zero		1024


//--------------------- .nv.shared.reserved.0     --------------------------
	.section	.nv.shared.reserved.0,"aw",@nobits
	.weak		__nv_reservedSMEM_offset_0_alias
	.size		__nv_reservedSMEM_offset_0_alias, 0, 64
	.other		__nv_reservedSMEM_offset_0_alias,@"STO_CUDA_RESERVED_SHARED STV_DEFAULT"
__nv_reservedSMEM_offset_0_alias:
	.zero		0
.nv.shared.reserved.0:
	.zero		64
	.weak		__nv_reservedSMEM_tcgen05_partition
	.type		__nv_reservedSMEM_tcgen05_partition,@object
	.size		__nv_reservedSMEM_tcgen05_partition,(.L_0 - __nv_reservedSMEM_tcgen05_partition)
__nv_reservedSMEM_tcgen05_partition:
	.zero		32
.L_0:


//--------------------- .nv.global                --------------------------
	.section	.nv.global,"aw",@nobits
.nv.global:
	.type		_ZN40_INTERNAL_459b2358_4_k_cu_d7df3481_108704cute1_E,@object
	.size		_ZN40_INTERNAL_459b2358_4_k_cu_d7df3481_108704cute1_E,(_ZN40_INTERNAL_459b2358_4_k_cu_d7df3481_108704cuda3std3__45__cpo6cbeginE - _ZN40_INTERNAL_459b2358_4_k_cu_d7df3481_108704cute1_E)
_ZN40_INTERNAL_459b2358_4_k_cu_d7df3481_108704cute1_E:
	.zero		1
	.type		_ZN40_INTERNAL_459b2358_4_k_cu_d7df3481_108704cuda3std3__45__cpo6cbeginE,@object
	.size		_ZN40_INTERNAL_459b2358_4_k_cu_d7df3481_108704cuda3std3__45__cpo6cbeginE,(_ZN40_INTERNAL_459b2358_4_k_cu_d7df3481_108704cuda3std3__48in_placeE - _ZN40_INTERNAL_459b2358_4_k_cu_d7df3481_108704cuda3std3__45__cpo6cbeginE)
_ZN40_INTERNAL_459b2358_4_k_cu_d7df3481_108704cuda3std3__45__cpo6cbeginE:
	.zero		1
	.type		_ZN40_INTERNAL_459b2358_4_k_cu_d7df3481_108704cuda3std3__48in_placeE,@object
	.size		_ZN40_INTERNAL_459b2358_4_k_cu_d7df3481_108704cuda3std3__48in_placeE,(_ZN40_INTERNAL_459b2358_4_k_cu_d7df3481_108704cuda3std6ranges3__45__cpo9iter_moveE - _ZN40_INTERNAL_459b2358_4_k_cu_d7df3481_108704cuda3std3__48in_placeE)
_ZN40_INTERNAL_459b2358_4_k_cu_d7df3481_108704cuda3std3__48in_placeE:
	.zero		1
	.type		_ZN40_INTERNAL_459b2358_4_k_cu_d7df3481_108704cuda3std6ranges3__45__cpo9iter_moveE,@object
	.size		_ZN40_INTERNAL_459b2358_4_k_cu_d7df3481_108704cuda3std6ranges3__45__cpo9iter_moveE,(_ZN40_INTERNAL_459b2358_4_k_cu_d7df3481_108704cuda3std3__45__cpo5beginE - _ZN40_INTERNAL_459b2358_4_k_cu_d7df3481_108704cuda3std6ranges3__45__cpo9iter_moveE)
_ZN40_INTERNAL_459b2358_4_k_cu_d7df3481_108704cuda3std6ranges3__45__cpo9iter_moveE:
	.zero		1
	.type		_ZN40_INTERNAL_459b2358_4_k_cu_d7df3481_108704cuda3std3__45__cpo5beginE,@object
	.size		_ZN40_INTERNAL_459b2358_4_k_cu_d7df3481_108704cuda3std3__45__cpo5beginE,(_ZN40_INTERNAL_459b2358_4_k_cu_d7df3481_108704cuda3std3__442_GLOBAL__N__459b2358_4_k_cu_d7df3481_108706ignoreE - _ZN40_INTERNAL_459b2358_4_k_cu_d7df3481_108704cuda3std3__45__cpo5beginE)
_ZN40_INTERNAL_459b2358_4_k_cu_d7df3481_108704cuda3std3__45__cpo5beginE:
	.zero		1
	.type		_ZN40_INTERNAL_459b2358_4_k_cu_d7df3481_108704cuda3std3__442_GLOBAL__N__459b2358_4_k_cu_d7df3481_108706ignoreE,@object
	.size		_ZN40_INTERNAL_459b2358_4_k_cu_d7df3481_108704cuda3std3__442_GLOBAL__N__459b2358_4_k_cu_d7df3481_108706ignoreE,(_ZN40_INTERNAL_459b2358_4_k_cu_d7df3481_108704cute7productE - _ZN40_INTERNAL_459b2358_4_k_cu_d7df3481_108704cuda3std3__442_GLOBAL__N__459b2358_4_k_cu_d7df3481_108706ignoreE)
_ZN40_INTERNAL_459b2358_4_k_cu_d7df3481_108704cuda3std3__442_GLOBAL__N__459b2358_4_k_cu_d7df3481_108706ignoreE:
	.zero		1
	.type		_ZN40_INTERNAL_459b2358_4_k_cu_d7df3481_108704cute7productE,@object
	.size		_ZN40_INTERNAL_459b2358_4_k_cu_d7df3481_108704cute7productE,(_ZN40_INTERNAL_459b2358_4_k_cu_d7df3481_108704cuda3std3__45__cpo3endE - _ZN40_INTERNAL_459b2358_4_k_cu_d7df3481_108704cute7productE)
_ZN40_INTERNAL_459b2358_4_k_cu_d7df3481_108704cute7productE:
	.zero		1
	.type		_ZN40_INTERNAL_459b2358_4_k_cu_d7df3481_108704cuda3std3__45__cpo3endE,@object
	.size		_ZN40_INTERNAL_459b2358_4_k_cu_d7df3481_108704cuda3std3__45__cpo3endE,(_ZN40_INTERNAL_459b2358_4_k_cu_d7df3481_108704cuda3std3__419piecewise_constructE - _ZN40_INTERNAL_459b2358_4_k_cu_d7df3481_108704cuda3std3__45__cpo3endE)
_ZN40_INTERNAL_459b2358_4_k_cu_d7df3481_108704cuda3std3__45__cpo3endE:
	.zero		1
	.type		_ZN40_INTERNAL_459b2358_4_k_cu_d7df3481_108704cuda3std3__419piecewise_constructE,@object
	.size		_ZN40_INTERNAL_459b2358_4_k_cu_d7df3481_108704cuda3std3__419piecewise_constructE,(_ZN40_INTERNAL_459b2358_4_k_cu_d7df3481_108704cuda3std3__45__cpo4cendE - _ZN40_INTERNAL_459b2358_4_k_cu_d7df3481_108704cuda3std3__419piecewise_constructE)
_ZN40_INTERNAL_459b2358_4_k_cu_d7df3481_108704cuda3std3__419piecewise_constructE:
	.zero		1
	.type		_ZN40_INTERNAL_459b2358_4_k_cu_d7df3481_108704cuda3std3__45__cpo4cendE,@object
	.size		_ZN40_INTERNAL_459b2358_4_k_cu_d7df3481_108704cuda3std3__45__cpo4cendE,(_ZN40_INTERNAL_459b2358_4_k_cu_d7df3481_108704cuda3std6ranges3__45__cpo4swapE - _ZN40_INTERNAL_459b2358_4_k_cu_d7df3481_108704cuda3std3__45__cpo4cendE)
_ZN40_INTERNAL_459b2358_4_k_cu_d7df3481_108704cuda3std3__45__cpo4cendE:
	.zero		1
	.type		_ZN40_INTERNAL_459b2358_4_k_cu_d7df3481_108704cuda3std6ranges3__45__cpo4swapE,@object
	.size		_ZN40_INTERNAL_459b2358_4_k_cu_d7df3481_108704cuda3std6ranges3__45__cpo4swapE,(.L_10 - _ZN40_INTERNAL_459b2358_4_k_cu_d7df3481_108704cuda3std6ranges3__45__cpo4swapE)
_ZN40_INTERNAL_459b2358_4_k_cu_d7df3481_108704cuda3std6ranges3__45__cpo4swapE:
	.zero		1
.L_10:


//--------------------- .nv.constant0._ZN7cutlass13device_kernelINS_4gemm6kernel13GemmUniversalIN4cute5tupleIJiiiiEEENS1_10collective13CollectiveMmaINS1_35MainloopSm100TmaUmmaWarpSpecializedILi52ELi2ELi4ENS5_IJNS4_1CILi2EEENSA_ILi1EEESC_EEEEENS5_IJNSA_ILi128EEESF_NSA_ILi32EEEEEEaNS5_IJlSC_lEEEaSI_NS4_8TiledMMAINS4_8MMA_AtomIJNS4_21SM100_MMA_S8_2x1SM_SSIaaiLi128ELi128ELNS4_4UMMA5MajorE0ELSN_0ELNSM_8SaturateE0EEEEEENS4_6LayoutINS5_IJSC_SC_SC_EEENS5_IJNSA_ILi0EEEST_ST_EEEEENS5_IJNS4_10UnderscoreESW_SW_EEEEENS4_18SM100_TMA_2SM_LOADENS4_14ComposedLayoutINS4_7SwizzleILi1ELi4ELi3EEENS4_18smem_ptr_flag_bitsILi8EEENSR_INS5_IJNSA_ILi8EEESG_EEENS5_IJSG_SC_EEEEEEEvNS4_8identityESZ_S19_vS1A_EENS_8epilogue10collective18CollectiveEpilogueINS1C_23Sm100TmaWarpSpecializedILi2ELi2ELi32ELb0ELb0EEEJNS5_IJNSA_ILi64EEESF_SG_EEENS5_IJNSR_IS1H_SC_EENSR_INS5_IJSG_SB_EEENS5_IJSC_S1H_EEEEEEEEaSI_aSI_NS1C_6fusion15FusionCallbacksIS1G_NS1O_17LinearCombinationIaiaiLNS_15FloatRoundStyleE2EEES1I_S1N_JEEENS4_5SM1004TMEM4LOAD26SM100_TMEM_LOAD_32dp32b32xENS4_13SM90_TMA_LOADES19_NS4_39AutoVectorizingCopyWithAssumedAlignmentILi128EEENS4_14SM90_TMA_STOREES19_S20_S20_EEEvvEEEEvNT_6ParamsE --------------------------
	.section	.nv.constant0._ZN7cutlass13device_kernelINS_4gemm6kernel13GemmUniversalIN4cute5tupleIJiiiiEEENS1_10collective13CollectiveMmaINS1_35MainloopSm100TmaUmmaWarpSpecializedILi52ELi2ELi4ENS5_IJNS4_1CILi2EEENSA_ILi1EEESC_EEEEENS5_IJNSA_ILi128EEESF_NSA_ILi32EEEEEEaNS5_IJlSC_lEEEaSI_NS4_8TiledMMAINS4_8MMA_AtomIJNS4_21SM100_MMA_S8_2x1SM_SSIaaiLi128ELi128ELNS4_4UMMA5MajorE0ELSN_0ELNSM_8SaturateE0EEEEEENS4_6LayoutINS5_IJSC_SC_SC_EEENS5_IJNSA_ILi0EEEST_ST_EEEEENS5_IJNS4_10UnderscoreESW_SW_EEEEENS4_18SM100_TMA_2SM_LOADENS4_14ComposedLayoutINS4_7SwizzleILi1ELi4ELi3EEENS4_18smem_ptr_flag_bitsILi8EEENSR_INS5_IJNSA_ILi8EEESG_EEENS5_IJSG_SC_EEEEEEEvNS4_8identityESZ_S19_vS1A_EENS_8epilogue10collective18CollectiveEpilogueINS1C_23Sm100TmaWarpSpecializedILi2ELi2ELi32ELb0ELb0EEEJNS5_IJNSA_ILi64EEESF_SG_EEENS5_IJNSR_IS1H_SC_EENSR_INS5_IJSG_SB_EEENS5_IJSC_S1H_EEEEEEEEaSI_aSI_NS1C_6fusion15FusionCallbacksIS1G_NS1O_17LinearCombinationIaiaiLNS_15FloatRoundStyleE2EEES1I_S1N_JEEENS4_5SM1004TMEM4LOAD26SM100_TMEM_LOAD_32dp32b32xENS4_13SM90_TMA_LOADES19_NS4_39AutoVectorizingCopyWithAssumedAlignmentILi128EEENS4_14SM90_TMA_STOREES19_S20_S20_EEEvvEEEEvNT_6ParamsE,"a",@progbits
	.sectionflags	@""
	.align	4
.nv.constant0._ZN7cutlass13device_kernelINS_4gemm6kernel13GemmUniversalIN4cute5tupleIJiiiiEEENS1_10collective13CollectiveMmaINS1_35MainloopSm100TmaUmmaWarpSpecializedILi52ELi2ELi4ENS5_IJNS4_1CILi2EEENSA_ILi1EEESC_EEEEENS5_IJNSA_ILi128EEESF_NSA_ILi32EEEEEEaNS5_IJlSC_lEEEaSI_NS4_8TiledMMAINS4_8MMA_AtomIJNS4_21SM100_MMA_S8_2x1SM_SSIaaiLi128ELi128ELNS4_4UMMA5MajorE0ELSN_0ELNSM_8SaturateE0EEEEEENS4_6LayoutINS5_IJSC_SC_SC_EEENS5_IJNSA_ILi0EEEST_ST_EEEEENS5_IJNS4_10UnderscoreESW_SW_EEEEENS4_18SM100_TMA_2SM_LOADENS4_14ComposedLayoutINS4_7SwizzleILi1ELi4ELi3EEENS4_18smem_ptr_flag_bitsILi8EEENSR_INS5_IJNSA_ILi8EEESG_EEENS5_IJSG_SC_EEEEEEEvNS4_8identityESZ_S19_vS1A_EENS_8epilogue10collective18CollectiveEpilogueINS1C_23Sm100TmaWarpSpecializedILi2ELi2ELi32ELb0ELb0EEEJNS5_IJNSA_ILi64EEESF_SG_EEENS5_IJNSR_IS1H_SC_EENSR_INS5_IJSG_SB_EEENS5_IJSC_S1H_EEEEEEEEaSI_aSI_NS1C_6fusion15FusionCallbacksIS1G_NS1O_17LinearCombinationIaiaiLNS_15FloatRoundStyleE2EEES1I_S1N_JEEENS4_5SM1004TMEM4LOAD26SM100_TMEM_LOAD_32dp32b32xENS4_13SM90_TMA_LOADES19_NS4_39AutoVectorizingCopyWithAssumedAlignmentILi128EEENS4_14SM90_TMA_STOREES19_S20_S20_EEEvvEEEEvNT_6ParamsE:
	.zero		2944


//--------------------- SYMBOLS --------------------------

	.type		.nv.reservedSmem.offset0,@object
	.size		.nv.reservedSmem.offset0,0x4
	.type		.nv.reservedSmem.cap,@object
	.size		.nv.reservedSmem.cap,0x4
	.type		__assertfail,@function
